// auto-generated by cutlass_sweep.gemm — config: {"arch": "sm_90", "cluster_m": 1, "cluster_n": 1, "dtype": "fp16", "dtype_b": "fp16", "layout": "nt", "stages": 0, "tile_k": 64, "tile_m": 128, "tile_n": 96}
#include "cutlass/cutlass.h"
#include "cutlass/gemm/collective/collective_builder.hpp"
#include "cutlass/gemm/device/gemm_universal_adapter.h"
#include "cutlass/gemm/kernel/gemm_universal.hpp"
#include "cutlass/epilogue/collective/collective_builder.hpp"

using ElemA = cutlass::half_t;
using ElemB = cutlass::half_t;
using ElemCD = cutlass::half_t;
using Acc  = float;
using TileShape    = cute::Shape<cute::_128, cute::_96, cute::_64>;
using ClusterShape = cute::Shape<cute::_1, cute::_1, cute::_1>;

using CollectiveEpilogue = typename cutlass::epilogue::collective::CollectiveBuilder<
    cutlass::arch::Sm90, cutlass::arch::OpClassTensorOp,
    TileShape, ClusterShape,
    cutlass::epilogue::collective::EpilogueTileAuto,
    Acc, Acc,
    ElemCD, cutlass::layout::RowMajor, 128 / cutlass::sizeof_bits<ElemCD>::value,
    ElemCD, cutlass::layout::RowMajor, 128 / cutlass::sizeof_bits<ElemCD>::value,
    cutlass::epilogue::collective::EpilogueScheduleAuto
  >::CollectiveOp;

using CollectiveMainloop = typename cutlass::gemm::collective::CollectiveBuilder<
    cutlass::arch::Sm90, cutlass::arch::OpClassTensorOp,
    ElemA, cutlass::layout::RowMajor, 128 / cutlass::sizeof_bits<ElemA>::value,
    ElemB, cutlass::layout::ColumnMajor, 128 / cutlass::sizeof_bits<ElemB>::value,
    Acc,
    TileShape, ClusterShape,
    cutlass::gemm::collective::StageCountAutoCarveout<static_cast<int>(sizeof(typename CollectiveEpilogue::SharedStorage))>,
    cutlass::gemm::collective::KernelScheduleAuto
  >::CollectiveOp;

using GemmKernel = cutlass::gemm::kernel::GemmUniversal<
    cute::Shape<int,int,int,int>,
    CollectiveMainloop,
    CollectiveEpilogue
>;
using Gemm = cutlass::gemm::device::GemmUniversalAdapter<GemmKernel>;

// Force the device kernel symbol into the cubin without needing a host main.
auto* _anchor = &cutlass::device_kernel<GemmKernel>;


// ===== COMPILED SASS (sm_90a) =====

	.target	sm_90a

	.elftype	@"ET_EXEC"


//--------------------- .note.nv.tkinfo           --------------------------
	.section	.note.nv.tkinfo,"",@"SHT_NOTE"
	.sectionflags	@"SHF_NOTE_NV_TKINFO"
	.tkinfo
        /*0018*/ 	.word	0x00000002
        /*0030*/ 	.string	""
        /*0030*/ 	.string	"ptxas"
        /*0030*/ 	.string	"Cuda compilation tools, release 13.0, V13.0.88"
        /*0030*/ 	.string	"Build cuda_13.0.r13.0/compiler.36424714_0"
        /*0030*/ 	.string	"-arch sm_90a -m 64 "



//--------------------- .note.nv.cuinfo           --------------------------
	.section	.note.nv.cuinfo,"",@"SHT_NOTE"
	.sectionflags	@"SHF_NOTE_NV_CUINFO"
        /*0018*/ 	.short	0x0002
        /*001a*/ 	.short	0x005a
        /*001c*/ 	.short	0x0082
	.zero		2


//--------------------- .nv.info                  --------------------------
	.section	.nv.info,"",@"SHT_CUDA_INFO"
	.align	4


	//----- nvinfo : EIATTR_REGCOUNT
	.align		4
        /*0000*/ 	.byte	0x04, 0x2f
        /*0002*/ 	.short	(.L_15 - .L_14)
	.align		4
.L_14:
        /*0004*/ 	.word	index@(_ZN7cutlass13device_kernelINS_4gemm6kernel13GemmUniversalIN4cute5tupleIJiiiiEEENS1_10collective13CollectiveMmaINS1_34MainloopSm90TmaGmmaWarpSpecializedILi8ENS5_IJNS4_1CILi1EEESB_SB_EEENS1_35KernelTmaWarpSpecializedCooperativeEEENS5_IJNSA_ILi128EEENSA_ILi96EEENSA_ILi64EEEEEENS_6half_tENS5_IJlSB_lEEESJ_SK_NS4_8TiledMMAINS4_8MMA_AtomIJNS4_4SM904GMMA25MMA_64x96x16_F32F16F16_SSILNSO_5MajorE0ELSQ_0ELNSO_7ScaleInE1ELSR_1EEEEEENS4_6LayoutINS5_IJNSA_ILi2EEESB_SB_EEENS5_IJSB_NSA_ILi0EEESX_EEEEENS5_IJNS4_10UnderscoreES10_S10_EEEEENS4_13SM90_TMA_LOADENS4_14ComposedLayoutINS4_7SwizzleILi3ELi4ELi3EEENS4_18smem_ptr_flag_bitsILi16EEENSU_INS5_IJNSA_ILi8EEESH_EEENS5_IJSH_SB_EEEEEEEvNS4_8identityES13_S1D_vS1E_EENS_8epilogue10collective6detail29Sm90TmaWarpSpecializedAdapterINS1H_15DefaultEpilogueISJ_SK_SK_NS1G_6thread17LinearCombinationISJ_Li1EffLNS1L_9ScaleType4KindE0ELNS_15FloatRoundStyleE2ESJ_EENS1_15EpilogueDefaultEEEEEvvEEEEvNT_6ParamsE)
        /*0008*/ 	.word	0x000000a8


	//----- nvinfo : EIATTR_FRAME_SIZE
	.align		4
.L_15:
        /*000c*/ 	.byte	0x04, 0x11
        /*000e*/ 	.short	(.L_17 - .L_16)
	.align		4
.L_16:
        /*0010*/ 	.word	index@(_ZN7cutlass13device_kernelINS_4gemm6kernel13GemmUniversalIN4cute5tupleIJiiiiEEENS1_10collective13CollectiveMmaINS1_34MainloopSm90TmaGmmaWarpSpecializedILi8ENS5_IJNS4_1CILi1EEESB_SB_EEENS1_35KernelTmaWarpSpecializedCooperativeEEENS5_IJNSA_ILi128EEENSA_ILi96EEENSA_ILi64EEEEEENS_6half_tENS5_IJlSB_lEEESJ_SK_NS4_8TiledMMAINS4_8MMA_AtomIJNS4_4SM904GMMA25MMA_64x96x16_F32F16F16_SSILNSO_5MajorE0ELSQ_0ELNSO_7ScaleInE1ELSR_1EEEEEENS4_6LayoutINS5_IJNSA_ILi2EEESB_SB_EEENS5_IJSB_NSA_ILi0EEESX_EEEEENS5_IJNS4_10UnderscoreES10_S10_EEEEENS4_13SM90_TMA_LOADENS4_14ComposedLayoutINS4_7SwizzleILi3ELi4ELi3EEENS4_18smem_ptr_flag_bitsILi16EEENSU_INS5_IJNSA_ILi8EEESH_EEENS5_IJSH_SB_EEEEEEEvNS4_8identityES13_S1D_vS1E_EENS_8epilogue10collective6detail29Sm90TmaWarpSpecializedAdapterINS1H_15DefaultEpilogueISJ_SK_SK_NS1G_6thread17LinearCombinationISJ_Li1EffLNS1L_9ScaleType4KindE0ELNS_15FloatRoundStyleE2ESJ_EENS1_15EpilogueDefaultEEEEEvvEEEEvNT_6ParamsE)
        /*0014*/ 	.word	0x00000000


	//----- nvinfo : EIATTR_MIN_STACK_SIZE
	.align		4
.L_17:
        /*0018*/ 	.byte	0x04, 0x12
        /*001a*/ 	.short	(.L_19 - .L_18)
	.align		4
.L_18:
        /*001c*/ 	.word	index@(_ZN7cutlass13device_kernelINS_4gemm6kernel13GemmUniversalIN4cute5tupleIJiiiiEEENS1_10collective13CollectiveMmaINS1_34MainloopSm90TmaGmmaWarpSpecializedILi8ENS5_IJNS4_1CILi1EEESB_SB_EEENS1_35KernelTmaWarpSpecializedCooperativeEEENS5_IJNSA_ILi128EEENSA_ILi96EEENSA_ILi64EEEEEENS_6half_tENS5_IJlSB_lEEESJ_SK_NS4_8TiledMMAINS4_8MMA_AtomIJNS4_4SM904GMMA25MMA_64x96x16_F32F16F16_SSILNSO_5MajorE0ELSQ_0ELNSO_7ScaleInE1ELSR_1EEEEEENS4_6LayoutINS5_IJNSA_ILi2EEESB_SB_EEENS5_IJSB_NSA_ILi0EEESX_EEEEENS5_IJNS4_10UnderscoreES10_S10_EEEEENS4_13SM90_TMA_LOADENS4_14ComposedLayoutINS4_7SwizzleILi3ELi4ELi3EEENS4_18smem_ptr_flag_bitsILi16EEENSU_INS5_IJNSA_ILi8EEESH_EEENS5_IJSH_SB_EEEEEEEvNS4_8identityES13_S1D_vS1E_EENS_8epilogue10collective6detail29Sm90TmaWarpSpecializedAdapterINS1H_15DefaultEpilogueISJ_SK_SK_NS1G_6thread17LinearCombinationISJ_Li1EffLNS1L_9ScaleType4KindE0ELNS_15FloatRoundStyleE2ESJ_EENS1_15EpilogueDefaultEEEEEvvEEEEvNT_6ParamsE)
        /*0020*/ 	.word	0x00000000
.L_19:


//--------------------- .nv.compat                --------------------------
	.section	.nv.compat,"",@"SHT_CUDA_COMPAT_INFO"
	.align	4
        /*0000*/ 	.byte	0x02, 0x09, 0x01, 0x00, 0x02, 0x02, 0x04, 0x00, 0x02, 0x05, 0x05, 0x00, 0x03, 0x07, 0x01, 0x01
        /*0010*/ 	.byte	0x02, 0x03, 0x01, 0x00, 0x02, 0x06, 0x01, 0x00, 0x04, 0x0b, 0x08, 0x00, 0x00, 0x00, 0x00, 0x00
        /*0020*/ 	.byte	0x00, 0x00, 0x00, 0x00


//--------------------- .nv.info._ZN7cutlass13device_kernelINS_4gemm6kernel13GemmUniversalIN4cute5tupleIJiiiiEEENS1_10collective13CollectiveMmaINS1_34MainloopSm90TmaGmmaWarpSpecializedILi8ENS5_IJNS4_1CILi1EEESB_SB_EEENS1_35KernelTmaWarpSpecializedCooperativeEEENS5_IJNSA_ILi128EEENSA_ILi96EEENSA_ILi64EEEEEENS_6half_tENS5_IJlSB_lEEESJ_SK_NS4_8TiledMMAINS4_8MMA_AtomIJNS4_4SM904GMMA25MMA_64x96x16_F32F16F16_SSILNSO_5MajorE0ELSQ_0ELNSO_7ScaleInE1ELSR_1EEEEEENS4_6LayoutINS5_IJNSA_ILi2EEESB_SB_EEENS5_IJSB_NSA_ILi0EEESX_EEEEENS5_IJNS4_10UnderscoreES10_S10_EEEEENS4_13SM90_TMA_LOADENS4_14ComposedLayoutINS4_7SwizzleILi3ELi4ELi3EEENS4_18smem_ptr_flag_bitsILi16EEENSU_INS5_IJNSA_ILi8EEESH_EEENS5_IJSH_SB_EEEEEEEvNS4_8identityES13_S1D_vS1E_EENS_8epilogue10collective6detail29Sm90TmaWarpSpecializedAdapterINS1H_15DefaultEpilogueISJ_SK_SK_NS1G_6thread17LinearCombinationISJ_Li1EffLNS1L_9ScaleType4KindE0ELNS_15FloatRoundStyleE2ESJ_EENS1_15EpilogueDefaultEEEEEvvEEEEvNT_6ParamsE --------------------------
	.section	.nv.info._ZN7cutlass13device_kernelINS_4gemm6kernel13GemmUniversalIN4cute5tupleIJiiiiEEENS1_10collective13CollectiveMmaINS1_34MainloopSm90TmaGmmaWarpSpecializedILi8ENS5_IJNS4_1CILi1EEESB_SB_EEENS1_35KernelTmaWarpSpecializedCooperativeEEENS5_IJNSA_ILi128EEENSA_ILi96EEENSA_ILi64EEEEEENS_6half_tENS5_IJlSB_lEEESJ_SK_NS4_8TiledMMAINS4_8MMA_AtomIJNS4_4SM904GMMA25MMA_64x96x16_F32F16F16_SSILNSO_5MajorE0ELSQ_0ELNSO_7ScaleInE1ELSR_1EEEEEENS4_6LayoutINS5_IJNSA_ILi2EEESB_SB_EEENS5_IJSB_NSA_ILi0EEESX_EEEEENS5_IJNS4_10UnderscoreES10_S10_EEEEENS4_13SM90_TMA_LOADENS4_14ComposedLayoutINS4_7SwizzleILi3ELi4ELi3EEENS4_18smem_ptr_flag_bitsILi16EEENSU_INS5_IJNSA_ILi8EEESH_EEENS5_IJSH_SB_EEEEEEEvNS4_8identityES13_S1D_vS1E_EENS_8epilogue10collective6detail29Sm90TmaWarpSpecializedAdapterINS1H_15DefaultEpilogueISJ_SK_SK_NS1G_6thread17LinearCombinationISJ_Li1EffLNS1L_9ScaleType4KindE0ELNS_15FloatRoundStyleE2ESJ_EENS1_15EpilogueDefaultEEEEEvvEEEEvNT_6ParamsE,"",@"SHT_CUDA_INFO"
	.sectionflags	@""
	.align	4


	//----- nvinfo : EIATTR_CUDA_API_VERSION
	.align		4
        /*0000*/ 	.byte	0x04, 0x37
        /*0002*/ 	.short	(.L_21 - .L_20)
.L_20:
        /*0004*/ 	.word	0x00000082


	//----- nvinfo : EIATTR_KPARAM_INFO
	.align		4
.L_21:
        /*0008*/ 	.byte	0x04, 0x17
        /*000a*/ 	.short	(.L_23 - .L_22)
.L_22:
        /*000c*/ 	.word	0x00000000
        /*0010*/ 	.short	0x0000
        /*0012*/ 	.short	0x0070
        /*0014*/ 	.byte	0x00, 0xf0, 0x01, 0x10


	//----- nvinfo : EIATTR_SPARSE_MMA_MASK
	.align		4
.L_23:
        /*0018*/ 	.byte	0x03, 0x50
        /*001a*/ 	.short	0x0000


	//----- nvinfo : EIATTR_MAXREG_COUNT
	.align		4
        /*001c*/ 	.byte	0x03, 0x1b
        /*001e*/ 	.short	0x00a8


	//----- nvinfo : EIATTR_NUM_BARRIERS
	.align		4
        /*0020*/ 	.byte	0x02, 0x4c
        /*0022*/ 	.byte	0x01
	.zero		1


	//----- nvinfo : EIATTR_EXTERNS
	.align		4
        /*0024*/ 	.byte	0x04, 0x0f
        /*0026*/ 	.short	(.L_25 - .L_24)


	//   ....[0]....
	.align		4
.L_24:
        /*0028*/ 	.word	index@(__assertfail)


	//----- nvinfo : EIATTR_MERCURY_ISA_VERSION
	.align		4
.L_25:
        /*002c*/ 	.byte	0x03, 0x5f
        /*002e*/ 	.short	0x0101


	//----- nvinfo : EIATTR_INT_WARP_WIDE_INSTR_OFFSETS
	.align		4
        /*0030*/ 	.byte	0x04, 0x31
        /*0032*/ 	.short	(.L_27 - .L_26)


	//   ....[0]....
.L_26:
        /*0034*/ 	.word	0x00000460


	//   ....[1]....
        /*0038*/ 	.word	0x00000470


	//   ....[2]....
        /*003c*/ 	.word	0x00000590


	//----- nvinfo : EIATTR_COOP_GROUP_MASK_REGIDS
	.align		4
.L_27:
        /*0040*/ 	.byte	0x04, 0x29
        /*0042*/ 	.short	(.L_29 - .L_28)


	//   ....[0]....
.L_28:
        /*0044*/ 	.word	0xffffffff


	//   ....[1]....
        /*0048*/ 	.word	0xffffffff


	//   ....[2]....
        /*004c*/ 	.word	0xffffffff


	//   ....[3]....
        /*0050*/ 	.word	0xffffffff


	//   ....[4]....
        /*0054*/ 	.word	0xffffffff


	//----- nvinfo : EIATTR_COOP_GROUP_INSTR_OFFSETS
	.align		4
.L_29:
        /*0058*/ 	.byte	0x04, 0x28
        /*005a*/ 	.short	(.L_31 - .L_30)


	//   ....[0]....
.L_30:
        /*005c*/ 	.word	0x00000060


	//   ....[1]....
        /*0060*/ 	.word	0x00000070


	//   ....[2]....
        /*0064*/ 	.word	0x00000130


	//   ....[3]....
        /*0068*/ 	.word	0x00000370


	//   ....[4]....
        /*006c*/ 	.word	0x00001270


	//----- nvinfo : EIATTR_REG_RECONFIG
	.align		4
.L_31:
        /*0070*/ 	.byte	0x01, 0x54
	.zero		2


	//----- nvinfo : EIATTR_SYSCALL_OFFSETS
	.align		4
        /*0074*/ 	.byte	0x04, 0x46
        /*0076*/ 	.short	(.L_33 - .L_32)


	//   ....[0]....
.L_32:
        /*0078*/ 	.word	0x00001460


	//----- nvinfo : EIATTR_MBARRIER_INSTR_OFFSETS
	.align		4
.L_33:
        /*007c*/ 	.byte	0x04, 0x39
        /*007e*/ 	.short	(.L_35 - .L_34)


	//   ....[0]....
.L_34:
        /*0080*/ 	.word	0x00000250
        /*0084*/ 	.word	0x000000ff
        /*0088*/ 	.word	0x00000000
        /*008c*/ 	.short	0x0100
        /*008e*/ 	.byte	0x08
	.zero		1


	//   ....[1]....
        /*0090*/ 	.word	0x00000260
        /*0094*/ 	.word	0x000000ff
        /*0098*/ 	.word	0x00000040
        /*009c*/ 	.short	0x0100
        /*009e*/ 	.byte	0x08
	.zero		1


	//   ....[2]....
        /*00a0*/ 	.word	0x00000270
        /*00a4*/ 	.word	0x000000ff
        /*00a8*/ 	.word	0x00000008
        /*00ac*/ 	.short	0x0100
        /*00ae*/ 	.byte	0x08
	.zero		1


	//   ....[3]....
        /*00b0*/ 	.word	0x00000280
        /*00b4*/ 	.word	0x000000ff
        /*00b8*/ 	.word	0x00000048
        /*00bc*/ 	.short	0x0100
        /*00be*/ 	.byte	0x08
	.zero		1


	//   ....[4]....
        /*00c0*/ 	.word	0x00000290
        /*00c4*/ 	.word	0x000000ff
        /*00c8*/ 	.word	0x00000010
        /*00cc*/ 	.short	0x0100
        /*00ce*/ 	.byte	0x08
	.zero		1


	//   ....[5]....
        /*00d0*/ 	.word	0x000002a0
        /*00d4*/ 	.word	0x000000ff
        /*00d8*/ 	.word	0x00000050
        /*00dc*/ 	.short	0x0100
        /*00de*/ 	.byte	0x08
	.zero		1


	//   ....[6]....
        /*00e0*/ 	.word	0x000002b0
        /*00e4*/ 	.word	0x000000ff
        /*00e8*/ 	.word	0x00000018
        /*00ec*/ 	.short	0x0100
        /*00ee*/ 	.byte	0x08
	.zero		1


	//   ....[7]....
        /*00f0*/ 	.word	0x000002c0
        /*00f4*/ 	.word	0x000000ff
        /*00f8*/ 	.word	0x00000058
        /*00fc*/ 	.short	0x0100
        /*00fe*/ 	.byte	0x08
	.zero		1


	//   ....[8]....
        /*0100*/ 	.word	0x000002d0
        /*0104*/ 	.word	0x000000ff
        /*0108*/ 	.word	0x00000020
        /*010c*/ 	.short	0x0100
        /*010e*/ 	.byte	0x08
	.zero		1


	//   ....[9]....
        /*0110*/ 	.word	0x000002e0
        /*0114*/ 	.word	0x000000ff
        /*0118*/ 	.word	0x00000060
        /*011c*/ 	.short	0x0100
        /*011e*/ 	.byte	0x08
	.zero		1


	//   ....[10]....
        /*0120*/ 	.word	0x000002f0
        /*0124*/ 	.word	0x000000ff
        /*0128*/ 	.word	0x00000028
        /*012c*/ 	.short	0x0100
        /*012e*/ 	.byte	0x08
	.zero		1


	//   ....[11]....
        /*0130*/ 	.word	0x00000300
        /*0134*/ 	.word	0x000000ff
        /*0138*/ 	.word	0x00000068
        /*013c*/ 	.short	0x0100
        /*013e*/ 	.byte	0x08
	.zero		1


	//   ....[12]....
        /*0140*/ 	.word	0x00000310
        /*0144*/ 	.word	0x000000ff
        /*0148*/ 	.word	0x00000030
        /*014c*/ 	.short	0x0100
        /*014e*/ 	.byte	0x08
	.zero		1


	//   ....[13]....
        /*0150*/ 	.word	0x00000320
        /*0154*/ 	.word	0x000000ff
        /*0158*/ 	.word	0x00000070
        /*015c*/ 	.short	0x0100
        /*015e*/ 	.byte	0x08
	.zero		1


	//   ....[14]....
        /*0160*/ 	.word	0x00000330
        /*0164*/ 	.word	0x000000ff
        /*0168*/ 	.word	0x00000038
        /*016c*/ 	.short	0x0100
        /*016e*/ 	.byte	0x08
	.zero		1


	//   ....[15]....
        /*0170*/ 	.word	0x00000340
        /*0174*/ 	.word	0x000000ff
        /*0178*/ 	.word	0x00000078
        /*017c*/ 	.short	0x0100
        /*017e*/ 	.byte	0x08
	.zero		1


	//   ....[16]....
        /*0180*/ 	.word	0x00000610
        /*0184*/ 	.word	0x000000ff
        /*0188*/ 	.word	0x00000090
        /*018c*/ 	.short	0x0100
        /*018e*/ 	.byte	0x08
	.zero		1


	//   ....[17]....
        /*0190*/ 	.word	0x00000670
        /*0194*/ 	.word	0x000000ff
        /*0198*/ 	.word	0x00000098
        /*019c*/ 	.short	0x0100
        /*019e*/ 	.byte	0x08
	.zero		1


	//   ....[18]....
        /*01a0*/ 	.word	0x000014e0
        /*01a4*/ 	.word	0x00000003
        /*01a8*/ 	.word	0x00000000
        /*01ac*/ 	.short	0x010a
        /*01ae*/ 	.byte	0x3f
	.zero		1


	//   ....[19]....
        /*01b0*/ 	.word	0x00001540
        /*01b4*/ 	.word	0x00000003
        /*01b8*/ 	.word	0x00000000
        /*01bc*/ 	.short	0x010a
        /*01be*/ 	.byte	0x3f
	.zero		1


	//   ....[20]....
        /*01c0*/ 	.word	0x00001890
        /*01c4*/ 	.word	0x000000ff
        /*01c8*/ 	.word	0x00000000
        /*01cc*/ 	.short	0x010a
        /*01ce*/ 	.byte	0x07
	.zero		1


	//   ....[21]....
        /*01d0*/ 	.word	0x000018d0
        /*01d4*/ 	.word	0x000000ff
        /*01d8*/ 	.word	0x00000000
        /*01dc*/ 	.short	0x010a
        /*01de*/ 	.byte	0x07
	.zero		1


	//   ....[22]....
        /*01e0*/ 	.word	0x00001b30
        /*01e4*/ 	.word	0x000000ff
        /*01e8*/ 	.word	0x00000000
        /*01ec*/ 	.short	0x0101
        /*01ee*/ 	.byte	0x07
	.zero		1


	//   ....[23]....
        /*01f0*/ 	.word	0x00001cf0
        /*01f4*/ 	.word	0x000000ff
        /*01f8*/ 	.word	0x00000000
        /*01fc*/ 	.short	0x0101
        /*01fe*/ 	.byte	0x04
	.zero		1


	//   ....[24]....
        /*0200*/ 	.word	0x00005fa0
        /*0204*/ 	.word	0x0000000e
        /*0208*/ 	.word	0x00000040
        /*020c*/ 	.short	0x010a
        /*020e*/ 	.byte	0x3f
	.zero		1


	//   ....[25]....
        /*0210*/ 	.word	0x00006360
        /*0214*/ 	.word	0x00000005
        /*0218*/ 	.word	0x00000098
        /*021c*/ 	.short	0x0101
        /*021e*/ 	.byte	0x3f
	.zero		1


	//   ....[26]....
        /*0220*/ 	.word	0x00006a70
        /*0224*/ 	.word	0x00000007
        /*0228*/ 	.word	0x00000000
        /*022c*/ 	.short	0x010a
        /*022e*/ 	.byte	0x3f
	.zero		1


	//   ....[27]....
        /*0230*/ 	.word	0x00006af0
        /*0234*/ 	.word	0x00000008
        /*0238*/ 	.word	0x00000000
        /*023c*/ 	.short	0x010a
        /*023e*/ 	.byte	0x3f
	.zero		1


	//   ....[28]....
        /*0240*/ 	.word	0x00006b80
        /*0244*/ 	.word	0x00000009
        /*0248*/ 	.word	0x00000000
        /*024c*/ 	.short	0x010a
        /*024e*/ 	.byte	0x3f
	.zero		1


	//   ....[29]....
        /*0250*/ 	.word	0x00006c10
        /*0254*/ 	.word	0x00000008
        /*0258*/ 	.word	0x00000000
        /*025c*/ 	.short	0x010a
        /*025e*/ 	.byte	0x3f
	.zero		1


	//   ....[30]....
        /*0260*/ 	.word	0x00006ca0
        /*0264*/ 	.word	0x00000009
        /*0268*/ 	.word	0x00000000
        /*026c*/ 	.short	0x010a
        /*026e*/ 	.byte	0x3f
	.zero		1


	//   ....[31]....
        /*0270*/ 	.word	0x00006d30
        /*0274*/ 	.word	0x00000008
        /*0278*/ 	.word	0x00000000
        /*027c*/ 	.short	0x010a
        /*027e*/ 	.byte	0x3f
	.zero		1


	//   ....[32]....
        /*0280*/ 	.word	0x00006dc0
        /*0284*/ 	.word	0x0000000b
        /*0288*/ 	.word	0x00000000
        /*028c*/ 	.short	0x010a
        /*028e*/ 	.byte	0x3f
	.zero		1


	//   ....[33]....
        /*0290*/ 	.word	0x00006e50
        /*0294*/ 	.word	0x00000003
        /*0298*/ 	.word	0x00000000
        /*029c*/ 	.short	0x010a
        /*029e*/ 	.byte	0x3f
	.zero		1


	//   ....[34]....
        /*02a0*/ 	.word	0x00006eb0
        /*02a4*/ 	.word	0x00000003
        /*02a8*/ 	.word	0x00000000
        /*02ac*/ 	.short	0x010a
        /*02ae*/ 	.byte	0x3f
	.zero		1


	//   ....[35]....
        /*02b0*/ 	.word	0x00006f10
        /*02b4*/ 	.word	0x00000004
        /*02b8*/ 	.word	0x00000000
        /*02bc*/ 	.short	0x010a
        /*02be*/ 	.byte	0x3f
	.zero		1


	//   ....[36]....
        /*02c0*/ 	.word	0x00006fe0
        /*02c4*/ 	.word	0x0000000e
        /*02c8*/ 	.word	0x00000040
        /*02cc*/ 	.short	0x010a
        /*02ce*/ 	.byte	0x3f
	.zero		1


	//   ....[37]....
        /*02d0*/ 	.word	0x000070b0
        /*02d4*/ 	.word	0x00000007
        /*02d8*/ 	.word	0x00000000
        /*02dc*/ 	.short	0x010a
        /*02de*/ 	.byte	0x3f
	.zero		1


	//   ....[38]....
        /*02e0*/ 	.word	0x00007100
        /*02e4*/ 	.word	0x00000008
        /*02e8*/ 	.word	0x00000000
        /*02ec*/ 	.short	0x010a
        /*02ee*/ 	.byte	0x3f
	.zero		1


	//   ....[39]....
        /*02f0*/ 	.word	0x00007150
        /*02f4*/ 	.word	0x00000009
        /*02f8*/ 	.word	0x00000000
        /*02fc*/ 	.short	0x010a
        /*02fe*/ 	.byte	0x3f
	.zero		1


	//   ....[40]....
        /*0300*/ 	.word	0x000071a0
        /*0304*/ 	.word	0x00000008
        /*0308*/ 	.word	0x00000000
        /*030c*/ 	.short	0x010a
        /*030e*/ 	.byte	0x3f
	.zero		1


	//   ....[41]....
        /*0310*/ 	.word	0x000071f0
        /*0314*/ 	.word	0x00000009
        /*0318*/ 	.word	0x00000000
        /*031c*/ 	.short	0x010a
        /*031e*/ 	.byte	0x3f
	.zero		1


	//   ....[42]....
        /*0320*/ 	.word	0x00007240
        /*0324*/ 	.word	0x00000008
        /*0328*/ 	.word	0x00000000
        /*032c*/ 	.short	0x010a
        /*032e*/ 	.byte	0x3f
	.zero		1


	//   ....[43]....
        /*0330*/ 	.word	0x00007290
        /*0334*/ 	.word	0x0000000b
        /*0338*/ 	.word	0x00000000
        /*033c*/ 	.short	0x010a
        /*033e*/ 	.byte	0x3f
	.zero		1


	//----- nvinfo : EIATTR_NUM_MBARRIERS
	.align		4
.L_35:
        /*0340*/ 	.byte	0x03, 0x38
        /*0342*/ 	.short	0x0012


	//----- nvinfo : EIATTR_EXIT_INSTR_OFFSETS
	.align		4
        /*0344*/ 	.byte	0x04, 0x1c
        /*0346*/ 	.short	(.L_37 - .L_36)


	//   ....[0]....
.L_36:
        /*0348*/ 	.word	0x00000710


	//   ....[1]....
        /*034c*/ 	.word	0x00000fd0


	//   ....[2]....
        /*0350*/ 	.word	0x00005680


	//   ....[3]....
        /*0354*/ 	.word	0x00005cb0


	//   ....[4]....
        /*0358*/ 	.word	0x00006ea0


	//----- nvinfo : EIATTR_MAX_THREADS
	.align		4
.L_37:
        /*035c*/ 	.byte	0x04, 0x05
        /*035e*/ 	.short	(.L_39 - .L_38)
.L_38:
        /*0360*/ 	.word	0x00000180
        /*0364*/ 	.word	0x00000001
        /*0368*/ 	.word	0x00000001


	//----- nvinfo : EIATTR_CRS_STACK_SIZE
	.align		4
.L_39:
        /*036c*/ 	.byte	0x04, 0x1e
        /*036e*/ 	.short	(.L_41 - .L_40)
.L_40:
        /*0370*/ 	.word	0x00000000


	//----- nvinfo : EIATTR_CBANK_PARAM_SIZE
	.align		4
.L_41:
        /*0374*/ 	.byte	0x03, 0x19
        /*0376*/ 	.short	0x0470


	//----- nvinfo : EIATTR_PARAM_CBANK
	.align		4
        /*0378*/ 	.byte	0x04, 0x0a
        /*037a*/ 	.short	(.L_43 - .L_42)
	.align		4
.L_42:
        /*037c*/ 	.word	index@(.nv.constant0._ZN7cutlass13device_kernelINS_4gemm6kernel13GemmUniversalIN4cute5tupleIJiiiiEEENS1_10collective13CollectiveMmaINS1_34MainloopSm90TmaGmmaWarpSpecializedILi8ENS5_IJNS4_1CILi1EEESB_SB_EEENS1_35KernelTmaWarpSpecializedCooperativeEEENS5_IJNSA_ILi128EEENSA_ILi96EEENSA_ILi64EEEEEENS_6half_tENS5_IJlSB_lEEESJ_SK_NS4_8TiledMMAINS4_8MMA_AtomIJNS4_4SM904GMMA25MMA_64x96x16_F32F16F16_SSILNSO_5MajorE0ELSQ_0ELNSO_7ScaleInE1ELSR_1EEEEEENS4_6LayoutINS5_IJNSA_ILi2EEESB_SB_EEENS5_IJSB_NSA_ILi0EEESX_EEEEENS5_IJNS4_10UnderscoreES10_S10_EEEEENS4_13SM90_TMA_LOADENS4_14ComposedLayoutINS4_7SwizzleILi3ELi4ELi3EEENS4_18smem_ptr_flag_bitsILi16EEENSU_INS5_IJNSA_ILi8EEESH_EEENS5_IJSH_SB_EEEEEEEvNS4_8identityES13_S1D_vS1E_EENS_8epilogue10collective6detail29Sm90TmaWarpSpecializedAdapterINS1H_15DefaultEpilogueISJ_SK_SK_NS1G_6thread17LinearCombinationISJ_Li1EffLNS1L_9ScaleType4KindE0ELNS_15FloatRoundStyleE2ESJ_EENS1_15EpilogueDefaultEEEEEvvEEEEvNT_6ParamsE)
        /*0380*/ 	.short	0x0210
        /*0382*/ 	.short	0x0470


	//----- nvinfo : EIATTR_SW_WAR
	.align		4
.L_43:
        /*0384*/ 	.byte	0x04, 0x36
        /*0386*/ 	.short	(.L_45 - .L_44)
.L_44:
        /*0388*/ 	.word	0x00000008
.L_45:


//--------------------- .nv.callgraph             --------------------------
	.section	.nv.callgraph,"",@"SHT_CUDA_CALLGRAPH"
	.align	4
	.sectionentsize	8
	.align		4
        /*0000*/ 	.word	0x00000000
	.align		4
        /*0004*/ 	.word	0xffffffff
	.align		4
        /*0008*/ 	.word	index@(_ZN7cutlass13device_kernelINS_4gemm6kernel13GemmUniversalIN4cute5tupleIJiiiiEEENS1_10collective13CollectiveMmaINS1_34MainloopSm90TmaGmmaWarpSpecializedILi8ENS5_IJNS4_1CILi1EEESB_SB_EEENS1_35KernelTmaWarpSpecializedCooperativeEEENS5_IJNSA_ILi128EEENSA_ILi96EEENSA_ILi64EEEEEENS_6half_tENS5_IJlSB_lEEESJ_SK_NS4_8TiledMMAINS4_8MMA_AtomIJNS4_4SM904GMMA25MMA_64x96x16_F32F16F16_SSILNSO_5MajorE0ELSQ_0ELNSO_7ScaleInE1ELSR_1EEEEEENS4_6LayoutINS5_IJNSA_ILi2EEESB_SB_EEENS5_IJSB_NSA_ILi0EEESX_EEEEENS5_IJNS4_10UnderscoreES10_S10_EEEEENS4_13SM90_TMA_LOADENS4_14ComposedLayoutINS4_7SwizzleILi3ELi4ELi3EEENS4_18smem_ptr_flag_bitsILi16EEENSU_INS5_IJNSA_ILi8EEESH_EEENS5_IJSH_SB_EEEEEEEvNS4_8identityES13_S1D_vS1E_EENS_8epilogue10collective6detail29Sm90TmaWarpSpecializedAdapterINS1H_15DefaultEpilogueISJ_SK_SK_NS1G_6thread17LinearCombinationISJ_Li1EffLNS1L_9ScaleType4KindE0ELNS_15FloatRoundStyleE2ESJ_EENS1_15EpilogueDefaultEEEEEvvEEEEvNT_6ParamsE)
	.align		4
        /*000c*/ 	.word	index@(__assertfail)
	.align		4
        /*0010*/ 	.word	0x00000000
	.align		4
        /*0014*/ 	.word	0xfffffffe
	.align		4
        /*0018*/ 	.word	0x00000000
	.align		4
        /*001c*/ 	.word	0xfffffffd
	.align		4
        /*0020*/ 	.word	0x00000000
	.align		4
        /*0024*/ 	.word	0xfffffffc


//--------------------- .nv.constant4             --------------------------
	.section	.nv.constant4,"a",@progbits
	.align	8
	.align		8
.nv.constant4:
        /*0000*/ 	.dword	__assertfail
	.align		8
        /*0008*/ 	.dword	__unnamed_1
	.align		8
        /*0010*/ 	.dword	_ZN40_INTERNAL_7e62225a_4_k_cu_fe5ac564_122224cuda3std3__45__cpo5beginE
	.align		8
        /*0018*/ 	.dword	_ZN40_INTERNAL_7e62225a_4_k_cu_fe5ac564_122224cuda3std3__45__cpo3endE
	.align		8
        /*0020*/ 	.dword	_ZN40_INTERNAL_7e62225a_4_k_cu_fe5ac564_122224cuda3std3__45__cpo6cbeginE
	.align		8
        /*0028*/ 	.dword	_ZN40_INTERNAL_7e62225a_4_k_cu_fe5ac564_122224cuda3std3__45__cpo4cendE
	.align		8
        /*0030*/ 	.dword	_ZN40_INTERNAL_7e62225a_4_k_cu_fe5ac564_122224cuda3std3__442_GLOBAL__N__7e62225a_4_k_cu_fe5ac564_122226ignoreE
	.align		8
        /*0038*/ 	.dword	_ZN40_INTERNAL_7e62225a_4_k_cu_fe5ac564_122224cuda3std3__419piecewise_constructE
	.align		8
        /*0040*/ 	.dword	_ZN40_INTERNAL_7e62225a_4_k_cu_fe5ac564_122224cuda3std3__48in_placeE
	.align		8
        /*0048*/ 	.dword	_ZN40_INTERNAL_7e62225a_4_k_cu_fe5ac564_122224cuda3std6ranges3__45__cpo4swapE
	.align		8
        /*0050*/ 	.dword	_ZN40_INTERNAL_7e62225a_4_k_cu_fe5ac564_122224cuda3std6ranges3__45__cpo9iter_moveE
	.align		8
        /*0058*/ 	.dword	_ZN40_INTERNAL_7e62225a_4_k_cu_fe5ac564_122224cute7productE
	.align		8
        /*0060*/ 	.dword	_ZN40_INTERNAL_7e62225a_4_k_cu_fe5ac564_122224cute1_E
	.align		8
        /*0068*/ 	.dword	$str$22
	.align		8
        /*0070*/ 	.dword	$str$23


//--------------------- .text._ZN7cutlass13device_kernelINS_4gemm6kernel13GemmUniversalIN4cute5tupleIJiiiiEEENS1_10collective13CollectiveMmaINS1_34MainloopSm90TmaGmmaWarpSpecializedILi8ENS5_IJNS4_1CILi1EEESB_SB_EEENS1_35KernelTmaWarpSpecializedCooperativeEEENS5_IJNSA_ILi128EEENSA_ILi96EEENSA_ILi64EEEEEENS_6half_tENS5_IJlSB_lEEESJ_SK_NS4_8TiledMMAINS4_8MMA_AtomIJNS4_4SM904GMMA25MMA_64x96x16_F32F16F16_SSILNSO_5MajorE0ELSQ_0ELNSO_7ScaleInE1ELSR_1EEEEEENS4_6LayoutINS5_IJNSA_ILi2EEESB_SB_EEENS5_IJSB_NSA_ILi0EEESX_EEEEENS5_IJNS4_10UnderscoreES10_S10_EEEEENS4_13SM90_TMA_LOADENS4_14ComposedLayoutINS4_7SwizzleILi3ELi4ELi3EEENS4_18smem_ptr_flag_bitsILi16EEENSU_INS5_IJNSA_ILi8EEESH_EEENS5_IJSH_SB_EEEEEEEvNS4_8identityES13_S1D_vS1E_EENS_8epilogue10collective6detail29Sm90TmaWarpSpecializedAdapterINS1H_15DefaultEpilogueISJ_SK_SK_NS1G_6thread17LinearCombinationISJ_Li1EffLNS1L_9ScaleType4KindE0ELNS_15FloatRoundStyleE2ESJ_EENS1_15EpilogueDefaultEEEEEvvEEEEvNT_6ParamsE --------------------------
	.section	.text._ZN7cutlass13device_kernelINS_4gemm6kernel13GemmUniversalIN4cute5tupleIJiiiiEEENS1_10collective13CollectiveMmaINS1_34MainloopSm90TmaGmmaWarpSpecializedILi8ENS5_IJNS4_1CILi1EEESB_SB_EEENS1_35KernelTmaWarpSpecializedCooperativeEEENS5_IJNSA_ILi128EEENSA_ILi96EEENSA_ILi64EEEEEENS_6half_tENS5_IJlSB_lEEESJ_SK_NS4_8TiledMMAINS4_8MMA_AtomIJNS4_4SM904GMMA25MMA_64x96x16_F32F16F16_SSILNSO_5MajorE0ELSQ_0ELNSO_7ScaleInE1ELSR_1EEEEEENS4_6LayoutINS5_IJNSA_ILi2EEESB_SB_EEENS5_IJSB_NSA_ILi0EEESX_EEEEENS5_IJNS4_10UnderscoreES10_S10_EEEEENS4_13SM90_TMA_LOADENS4_14ComposedLayoutINS4_7SwizzleILi3ELi4ELi3EEENS4_18smem_ptr_flag_bitsILi16EEENSU_INS5_IJNSA_ILi8EEESH_EEENS5_IJSH_SB_EEEEEEEvNS4_8identityES13_S1D_vS1E_EENS_8epilogue10collective6detail29Sm90TmaWarpSpecializedAdapterINS1H_15DefaultEpilogueISJ_SK_SK_NS1G_6thread17LinearCombinationISJ_Li1EffLNS1L_9ScaleType4KindE0ELNS_15FloatRoundStyleE2ESJ_EENS1_15EpilogueDefaultEEEEEvvEEEEvNT_6ParamsE,"ax",@progbits
	.align	128
.text._ZN7cutlass13device_kernelINS_4gemm6kernel13GemmUniversalIN4cute5tupleIJiiiiEEENS1_10collective13CollectiveMmaINS1_34MainloopSm90TmaGmmaWarpSpecializedILi8ENS5_IJNS4_1CILi1EEESB_SB_EEENS1_35KernelTmaWarpSpecializedCooperativeEEENS5_IJNSA_ILi128EEENSA_ILi96EEENSA_ILi64EEEEEENS_6half_tENS5_IJlSB_lEEESJ_SK_NS4_8TiledMMAINS4_8MMA_AtomIJNS4_4SM904GMMA25MMA_64x96x16_F32F16F16_SSILNSO_5MajorE0ELSQ_0ELNSO_7ScaleInE1ELSR_1EEEEEENS4_6LayoutINS5_IJNSA_ILi2EEESB_SB_EEENS5_IJSB_NSA_ILi0EEESX_EEEEENS5_IJNS4_10UnderscoreES10_S10_EEEEENS4_13SM90_TMA_LOADENS4_14ComposedLayoutINS4_7SwizzleILi3ELi4ELi3EEENS4_18smem_ptr_flag_bitsILi16EEENSU_INS5_IJNSA_ILi8EEESH_EEENS5_IJSH_SB_EEEEEEEvNS4_8identityES13_S1D_vS1E_EENS_8epilogue10collective6detail29Sm90TmaWarpSpecializedAdapterINS1H_15DefaultEpilogueISJ_SK_SK_NS1G_6thread17LinearCombinationISJ_Li1EffLNS1L_9ScaleType4KindE0ELNS_15FloatRoundStyleE2ESJ_EENS1_15EpilogueDefaultEEEEEvvEEEEvNT_6ParamsE:
        .type           _ZN7cutlass13device_kernelINS_4gemm6kernel13GemmUniversalIN4cute5tupleIJiiiiEEENS1_10collective13CollectiveMmaINS1_34MainloopSm90TmaGmmaWarpSpecializedILi8ENS5_IJNS4_1CILi1EEESB_SB_EEENS1_35KernelTmaWarpSpecializedCooperativeEEENS5_IJNSA_ILi128EEENSA_ILi96EEENSA_ILi64EEEEEENS_6half_tENS5_IJlSB_lEEESJ_SK_NS4_8TiledMMAINS4_8MMA_AtomIJNS4_4SM904GMMA25MMA_64x96x16_F32F16F16_SSILNSO_5MajorE0ELSQ_0ELNSO_7ScaleInE1ELSR_1EEEEEENS4_6LayoutINS5_IJNSA_ILi2EEESB_SB_EEENS5_IJSB_NSA_ILi0EEESX_EEEEENS5_IJNS4_10UnderscoreES10_S10_EEEEENS4_13SM90_TMA_LOADENS4_14ComposedLayoutINS4_7SwizzleILi3ELi4ELi3EEENS4_18smem_ptr_flag_bitsILi16EEENSU_INS5_IJNSA_ILi8EEESH_EEENS5_IJSH_SB_EEEEEEEvNS4_8identityES13_S1D_vS1E_EENS_8epilogue10collective6detail29Sm90TmaWarpSpecializedAdapterINS1H_15DefaultEpilogueISJ_SK_SK_NS1G_6thread17LinearCombinationISJ_Li1EffLNS1L_9ScaleType4KindE0ELNS_15FloatRoundStyleE2ESJ_EENS1_15EpilogueDefaultEEEEEvvEEEEvNT_6ParamsE,@function
        .size           _ZN7cutlass13device_kernelINS_4gemm6kernel13GemmUniversalIN4cute5tupleIJiiiiEEENS1_10collective13CollectiveMmaINS1_34MainloopSm90TmaGmmaWarpSpecializedILi8ENS5_IJNS4_1CILi1EEESB_SB_EEENS1_35KernelTmaWarpSpecializedCooperativeEEENS5_IJNSA_ILi128EEENSA_ILi96EEENSA_ILi64EEEEEENS_6half_tENS5_IJlSB_lEEESJ_SK_NS4_8TiledMMAINS4_8MMA_AtomIJNS4_4SM904GMMA25MMA_64x96x16_F32F16F16_SSILNSO_5MajorE0ELSQ_0ELNSO_7ScaleInE1ELSR_1EEEEEENS4_6LayoutINS5_IJNSA_ILi2EEESB_SB_EEENS5_IJSB_NSA_ILi0EEESX_EEEEENS5_IJNS4_10UnderscoreES10_S10_EEEEENS4_13SM90_TMA_LOADENS4_14ComposedLayoutINS4_7SwizzleILi3ELi4ELi3EEENS4_18smem_ptr_flag_bitsILi16EEENSU_INS5_IJNSA_ILi8EEESH_EEENS5_IJSH_SB_EEEEEEEvNS4_8identityES13_S1D_vS1E_EENS_8epilogue10collective6detail29Sm90TmaWarpSpecializedAdapterINS1H_15DefaultEpilogueISJ_SK_SK_NS1G_6thread17LinearCombinationISJ_Li1EffLNS1L_9ScaleType4KindE0ELNS_15FloatRoundStyleE2ESJ_EENS1_15EpilogueDefaultEEEEEvvEEEEvNT_6ParamsE,(.L_x_171 - _ZN7cutlass13device_kernelINS_4gemm6kernel13GemmUniversalIN4cute5tupleIJiiiiEEENS1_10collective13CollectiveMmaINS1_34MainloopSm90TmaGmmaWarpSpecializedILi8ENS5_IJNS4_1CILi1EEESB_SB_EEENS1_35KernelTmaWarpSpecializedCooperativeEEENS5_IJNSA_ILi128EEENSA_ILi96EEENSA_ILi64EEEEEENS_6half_tENS5_IJlSB_lEEESJ_SK_NS4_8TiledMMAINS4_8MMA_AtomIJNS4_4SM904GMMA25MMA_64x96x16_F32F16F16_SSILNSO_5MajorE0ELSQ_0ELNSO_7ScaleInE1ELSR_1EEEEEENS4_6LayoutINS5_IJNSA_ILi2EEESB_SB_EEENS5_IJSB_NSA_ILi0EEESX_EEEEENS5_IJNS4_10UnderscoreES10_S10_EEEEENS4_13SM90_TMA_LOADENS4_14ComposedLayoutINS4_7SwizzleILi3ELi4ELi3EEENS4_18smem_ptr_flag_bitsILi16EEENSU_INS5_IJNSA_ILi8EEESH_EEENS5_IJSH_SB_EEEEEEEvNS4_8identityES13_S1D_vS1E_EENS_8epilogue10collective6detail29Sm90TmaWarpSpecializedAdapterINS1H_15DefaultEpilogueISJ_SK_SK_NS1G_6thread17LinearCombinationISJ_Li1EffLNS1L_9ScaleType4KindE0ELNS_15FloatRoundStyleE2ESJ_EENS1_15EpilogueDefaultEEEEEvvEEEEvNT_6ParamsE)
        .other          _ZN7cutlass13device_kernelINS_4gemm6kernel13GemmUniversalIN4cute5tupleIJiiiiEEENS1_10collective13CollectiveMmaINS1_34MainloopSm90TmaGmmaWarpSpecializedILi8ENS5_IJNS4_1CILi1EEESB_SB_EEENS1_35KernelTmaWarpSpecializedCooperativeEEENS5_IJNSA_ILi128EEENSA_ILi96EEENSA_ILi64EEEEEENS_6half_tENS5_IJlSB_lEEESJ_SK_NS4_8TiledMMAINS4_8MMA_AtomIJNS4_4SM904GMMA25MMA_64x96x16_F32F16F16_SSILNSO_5MajorE0ELSQ_0ELNSO_7ScaleInE1ELSR_1EEEEEENS4_6LayoutINS5_IJNSA_ILi2EEESB_SB_EEENS5_IJSB_NSA_ILi0EEESX_EEEEENS5_IJNS4_10UnderscoreES10_S10_EEEEENS4_13SM90_TMA_LOADENS4_14ComposedLayoutINS4_7SwizzleILi3ELi4ELi3EEENS4_18smem_ptr_flag_bitsILi16EEENSU_INS5_IJNSA_ILi8EEESH_EEENS5_IJSH_SB_EEEEEEEvNS4_8identityES13_S1D_vS1E_EENS_8epilogue10collective6detail29Sm90TmaWarpSpecializedAdapterINS1H_15DefaultEpilogueISJ_SK_SK_NS1G_6thread17LinearCombinationISJ_Li1EffLNS1L_9ScaleType4KindE0ELNS_15FloatRoundStyleE2ESJ_EENS1_15EpilogueDefaultEEEEEvvEEEEvNT_6ParamsE,@"STO_CUDA_ENTRY STV_DEFAULT"
_ZN7cutlass13device_kernelINS_4gemm6kernel13GemmUniversalIN4cute5tupleIJiiiiEEENS1_10collective13CollectiveMmaINS1_34MainloopSm90TmaGmmaWarpSpecializedILi8ENS5_IJNS4_1CILi1EEESB_SB_EEENS1_35KernelTmaWarpSpecializedCooperativeEEENS5_IJNSA_ILi128EEENSA_ILi96EEENSA_ILi64EEEEEENS_6half_tENS5_IJlSB_lEEESJ_SK_NS4_8TiledMMAINS4_8MMA_AtomIJNS4_4SM904GMMA25MMA_64x96x16_F32F16F16_SSILNSO_5MajorE0ELSQ_0ELNSO_7ScaleInE1ELSR_1EEEEEENS4_6LayoutINS5_IJNSA_ILi2EEESB_SB_EEENS5_IJSB_NSA_ILi0EEESX_EEEEENS5_IJNS4_10UnderscoreES10_S10_EEEEENS4_13SM90_TMA_LOADENS4_14ComposedLayoutINS4_7SwizzleILi3ELi4ELi3EEENS4_18smem_ptr_flag_bitsILi16EEENSU_INS5_IJNSA_ILi8EEESH_EEENS5_IJSH_SB_EEEEEEEvNS4_8identityES13_S1D_vS1E_EENS_8epilogue10collective6detail29Sm90TmaWarpSpecializedAdapterINS1H_15DefaultEpilogueISJ_SK_SK_NS1G_6thread17LinearCombinationISJ_Li1EffLNS1L_9ScaleType4KindE0ELNS_15FloatRoundStyleE2ESJ_EENS1_15EpilogueDefaultEEEEEvvEEEEvNT_6ParamsE:
[----:B------:R-:W0:Y:S01]  /*0000*/  LDC R1, c[0x0][0x28] ;  /* 0x00000a00ff017b82 */ /* 0x000e220000000800 */
[----:B------:R-:W1:Y:S01]  /*0010*/  S2R R4, SR_TID.X ;  /* 0x0000000000047919 */ /* 0x000e620000002100 */
[----:B------:R-:W-:Y:S01]  /*0020*/  ELECT P0, URZ, PT ;  /* 0x00000000003f782f */ /* 0x000fe20003800000 */
[----:B------:R-:W-:Y:S01]  /*0030*/  BSSY B0, `(.L_x_0) ;  /* 0x000000f000007945 */ /* 0x000fe20003800000 */
[--C-:B-1----:R-:W-:Y:S02]  /*0040*/  SHF.R.U32.HI R0, RZ, 0x5, R4.reuse ;  /* 0x00000005ff007819 */ /* 0x102fe40000011604 */
[----:B------:R-:W-:-:S03]  /*0050*/  SHF.R.U32.HI R14, RZ, 0x7, R4 ;  /* 0x00000007ff0e7819 */ /* 0x000fc60000011604 */
[----:B------:R-:W1:Y:S04]  /*0060*/  SHFL.IDX PT, R5, R0, RZ, 0x1f ;  /* 0x00001fff00057589 */ /* 0x000e6800000e0000 */
[----:B------:R2:W3:Y:S01]  /*0070*/  SHFL.IDX PT, R10, R14, RZ, 0x1f ;  /* 0x00001fff0e0a7589 */ /* 0x0004e200000e0000 */
[----:B-1----:R-:W-:-:S13]  /*0080*/  ISETP.NE.OR P0, PT, R5, RZ, !P0 ;  /* 0x000000ff0500720c */ /* 0x002fda0004705670 */
[----:B0-23--:R-:W-:Y:S05]  /*0090*/  @P0 BRA `(.L_x_1) ;  /* 0x0000000000200947 */ /* 0x00dfea0003800000 */
[----:B------:R-:W-:Y:S02]  /*00a0*/  ULDC.64 UR4, c[0x0][0x198] ;  /* 0x0000660000047ab9 */ /* 0x000fe40000000a00 */
[----:B------:R-:W-:Y:S02]  /*00b0*/  UIADD3 UR6, UP0, UR4, 0xf0, URZ ;  /* 0x000000f004067890 */ /* 0x000fe4000ff1e03f */
[----:B------:R-:W-:Y:S02]  /*00c0*/  UIADD3 UR4, UP1, UR4, 0x1f0, URZ ;  /* 0x000001f004047890 */ /* 0x000fe4000ff3e03f */
[----:B------:R-:W-:Y:S02]  /*00d0*/  UIADD3.X UR7, URZ, UR5, URZ, UP0, !UPT ;  /* 0x000000053f077290 */ /* 0x000fe400087fe43f */
[----:B------:R-:W-:-:S07]  /*00e0*/  UIADD3.X UR5, URZ, UR5, URZ, UP1, !UPT ;  /* 0x000000053f057290 */ /* 0x000fce0008ffe43f */
[----:B------:R0:W-:Y:S02]  /*00f0*/  UTMACCTL.PF [UR6] ;  /* 0x00000000060079b9 */ /* 0x0001e40008040000 */
[----:B------:R0:W-:Y:S02]  /*0100*/  UTMACCTL.PF [UR4] ;  /* 0x00000000040079b9 */ /* 0x0001e40008040000 */
[----:B0-----:R-:W-:Y:S01]  /*0110*/  NOP ;  /* 0x0000000000007918 */ /* 0x001fe20000000000 */
.L_x_1:
[----:B------:R-:W-:Y:S05]  /*0120*/  BSYNC B0 ;  /* 0x0000000000007941 */ /* 0x000fea0003800000 */
.L_x_0:
[----:B------:R-:W0:Y:S02]  /*0130*/  SHFL.IDX PT, R2, R0, RZ, 0x1f ;  /* 0x00001fff00027589 */ /* 0x000e2400000e0000 */
[----:B0-----:R-:W-:-:S13]  /*0140*/  ISETP.NE.AND P0, PT, R2, RZ, PT ;  /* 0x000000ff0200720c */ /* 0x001fda0003f05270 */
[----:B------:R-:W-:Y:S05]  /*0150*/  @P0 BRA `(.L_x_2) ;  /* 0x0000000000840947 */ /* 0x000fea0003800000 */
[----:B------:R-:W-:Y:S01]  /*0160*/  ELECT P0, URZ, PT ;  /* 0x00000000003f782f */ /* 0x000fe20003800000 */
[----:B------:R-:W-:-:S12]  /*0170*/  BSSY B0, `(.L_x_2) ;  /* 0x000001f000007945 */ /* 0x000fd80003800000 */
[----:B------:R-:W-:Y:S05]  /*0180*/  @!P0 BRA `(.L_x_3) ;  /* 0x0000000000748947 */ /* 0x000fea0003800000 */
[----:B------:R-:W0:Y:S01]  /*0190*/  S2UR UR8, SR_CgaCtaId ;  /* 0x00000000000879c3 */ /* 0x000e220000008800 */
[----:B------:R-:W-:Y:S01]  /*01a0*/  UMOV UR4, 0x400 ;  /* 0x0000040000047882 */ /* 0x000fe20000000000 */
[----:B------:R-:W-:Y:S01]  /*01b0*/  UMOV UR5, 0x1 ;  /* 0x0000000100057882 */ /* 0x000fe20000000000 */
[----:B------:R-:W-:Y:S02]  /*01c0*/  UMOV UR6, 0x100 ;  /* 0x0000010000067882 */ /* 0x000fe40000000000 */
[----:B------:R-:W-:-:S04]  /*01d0*/  UIADD3 UR6, -UR6, 0x100000, URZ ;  /* 0x0010000006067890 */ /* 0x000fc8000fffe13f */
[----:B------:R-:W-:Y:S02]  /*01e0*/  USHF.L.U32 UR7, UR6, 0xb, URZ ;  /* 0x0000000b06077899 */ /* 0x000fe4000800063f */
[----:B------:R-:W-:Y:S02]  /*01f0*/  USHF.L.U32 UR6, UR6, 0x1, URZ ;  /* 0x0000000106067899 */ /* 0x000fe4000800063f */
[----:B0-----:R-:W-:Y:S02]  /*0200*/  ULEA UR8, UR8, UR4, 0x18 ;  /* 0x0000000408087291 */ /* 0x001fe4000f8ec03f */
[----:B------:R-:W-:-:S04]  /*0210*/  UIADD3 UR4, -UR5, 0x100000, URZ ;  /* 0x0010000005047890 */ /* 0x000fc8000fffe13f */
[----:B------:R-:W-:Y:S02]  /*0220*/  USHF.L.U32 UR5, UR4, 0xb, URZ ;  /* 0x0000000b04057899 */ /* 0x000fe4000800063f */
[----:B------:R-:W-:Y:S01]  /*0230*/  USHF.L.U32 UR4, UR4, 0x1, URZ ;  /* 0x0000000104047899 */ /* 0x000fe2000800063f */
[----:B------:R-:W0:Y:S11]  /*0240*/  FENCE.VIEW.ASYNC.S ;  /* 0x00000000000073c6 */ /* 0x000e360000000000 */
[----:B0-----:R0:W1:Y:S01]  /*0250*/  SYNCS.EXCH.64 URZ, [UR8], UR4 ;  /* 0x00000004083f75b2 */ /* 0x0010620008000100 */
[----:B------:R0:W2:Y:S01]  /*0260*/  SYNCS.EXCH.64 URZ, [UR8+0x40], UR6 ;  /* 0x00004006083f75b2 */ /* 0x0000a20008000100 */
[----:B------:R0:W3:Y:S01]  /*0270*/  SYNCS.EXCH.64 URZ, [UR8+0x8], UR4 ;  /* 0x00000804083f75b2 */ /* 0x0000e20008000100 */
[----:B------:R0:W4:Y:S01]  /*0280*/  SYNCS.EXCH.64 URZ, [UR8+0x48], UR6 ;  /* 0x00004806083f75b2 */ /* 0x0001220008000100 */
[----:B------:R0:W0:Y:S01]  /*0290*/  SYNCS.EXCH.64 URZ, [UR8+0x10], UR4 ;  /* 0x00001004083f75b2 */ /* 0x0000220008000100 */
        /* <DEDUP_REMOVED lines=11> */
[----:B------:R-:W-:Y:S01]  /*0350*/  NOP ;  /* 0x0000000000007918 */ /* 0x000fe20000000000 */
.L_x_3:
[----:B0-----:R-:W-:Y:S05]  /*0360*/  BSYNC B0 ;  /* 0x0000000000007941 */ /* 0x001fea0003800000 */
.L_x_2:
[----:B------:R-:W0:Y:S01]  /*0370*/  SHFL.IDX PT, R0, R0, RZ, 0x1f ;  /* 0x00001fff00007589 */ /* 0x000e2200000e0000 */
[----:B------:R-:W-:Y:S01]  /*0380*/  ELECT P0, URZ, PT ;  /* 0x00000000003f782f */ /* 0x000fe20003800000 */
[----:B------:R-:W5:Y:S01]  /*0390*/  LDC R2, c[0x0][0x65c] ;  /* 0x00019700ff027b82 */ /* 0x000f620000000800 */
[----:B------:R-:W-:Y:S01]  /*03a0*/  UMOV UR4, 0x20 ;  /* 0x0000002000047882 */ /* 0x000fe20000000000 */
[----:B------:R-:W1:Y:S01]  /*03b0*/  S2R R3, SR_CTAID.Y ;  /* 0x0000000000037919 */ /* 0x000e620000002600 */
[----:B------:R-:W-:Y:S01]  /*03c0*/  NOP ;  /* 0x0000000000007918 */ /* 0x000fe20000000000 */
[----:B------:R-:W-:Y:S01]  /*03d0*/  ISETP.NE.AND P2, PT, R10, RZ, PT ;  /* 0x000000ff0a00720c */ /* 0x000fe20003f45270 */
[----:B------:R-:W-:Y:S01]  /*03e0*/  NOP ;  /* 0x0000000000007918 */ /* 0x000fe20000000000 */
[----:B------:R-:W2:Y:S01]  /*03f0*/  S2R R6, SR_CTAID.X ;  /* 0x0000000000067919 */ /* 0x000ea20000002500 */
[----:B------:R-:W-:Y:S01]  /*0400*/  IMAD.MOV.U32 R7, RZ, RZ, RZ ;  /* 0x000000ffff077224 */ /* 0x000fe200078e00ff */
[----:B0-----:R-:W-:-:S02]  /*0410*/  ISETP.NE.OR P0, PT, R0, RZ, !P0 ;  /* 0x000000ff0000720c */ /* 0x001fc40004705670 */
[----:B-----5:R-:W-:-:S04]  /*0420*/  ISETP.NE.AND P3, PT, R2, 0x1, PT ;  /* 0x000000010200780c */ /* 0x020fc80003f65270 */
[----:B------:R-:W-:Y:S02]  /*0430*/  P2R R0, PR, RZ, 0x8 ;  /* 0x00000008ff007803 */ /* 0x000fe40000000000 */
[----:B------:R-:W-:-:S04]  /*0440*/  SHF.R.S32.HI R0, RZ, 0x1f, R5 ;  /* 0x0000001fff007819 */ /* 0x000fc80000011405 */
[----:B------:R-:W-:Y:S01]  /*0450*/  LEA.HI R0, R0, R5, RZ, 0x2 ;  /* 0x0000000500007211 */ /* 0x000fe200078f10ff */
[----:B------:R-:W-:Y:S01]  /*0460*/  VOTEU.ALL UP0, P0 ;  /* 0x00000000003f7886 */ /* 0x000fe20000000000 */
[----:B------:R-:W-:Y:S01]  /*0470*/  VOTEU.ALL UP1, P0 ;  /* 0x00000000003f7886 */ /* 0x000fe20000020000 */
[----:B------:R-:W2:Y:S01]  /*0480*/  @P3 LDC R17, c[0x0][0x10] ;  /* 0x00000400ff113b82 */ /* 0x000ea20000000800 */
[----:B------:R-:W-:Y:S01]  /*0490*/  LOP3.LUT R0, R0, 0xfffffffc, RZ, 0xc0, !PT ;  /* 0xfffffffc00007812 */ /* 0x000fe200078ec0ff */
[----:B-1----:R-:W-:Y:S01]  /*04a0*/  @P3 IMAD.MOV.U32 R8, RZ, RZ, R3 ;  /* 0x000000ffff083224 */ /* 0x002fe200078e0003 */
[----:B------:R-:W-:Y:S01]  /*04b0*/  @!UP0 UMOV UR6, 0x400 ;  /* 0x0000040000068882 */ /* 0x000fe20000000000 */
[----:B------:R-:W-:-:S04]  /*04c0*/  @!UP0 UIADD3 UR4, -UR4, 0x100000, URZ ;  /* 0x0010000004048890 */ /* 0x000fc8000fffe13f */
[----:B------:R-:W-:Y:S02]  /*04d0*/  @!UP0 USHF.L.U32 UR5, UR4, 0xb, URZ ;  /* 0x0000000b04058899 */ /* 0x000fe4000800063f */
[----:B------:R-:W-:Y:S01]  /*04e0*/  @!UP0 USHF.L.U32 UR4, UR4, 0x1, URZ ;  /* 0x0000000104048899 */ /* 0x000fe2000800063f */
[----:B------:R-:W-:Y:S02]  /*04f0*/  @P3 IMAD.MOV.U32 R9, RZ, RZ, RZ ;  /* 0x000000ffff093224 */ /* 0x000fe400078e00ff */
[----:B------:R-:W-:Y:S01]  /*0500*/  IMAD.IADD R0, R5, 0x1, -R0 ;  /* 0x0000000105007824 */ /* 0x000fe200078e0a00 */
[----:B------:R-:W0:Y:S01]  /*0510*/  @!UP0 S2UR UR7, SR_CgaCtaId ;  /* 0x00000000000789c3 */ /* 0x000e220000008800 */
[----:B------:R-:W-:-:S03]  /*0520*/  @P3 IMAD.MOV.U32 R5, RZ, RZ, RZ ;  /* 0x000000ffff053224 */ /* 0x000fc600078e00ff */
[----:B------:R-:W-:-:S04]  /*0530*/  ISETP.NE.AND P1, PT, R0, 0x3, PT ;  /* 0x000000030000780c */ /* 0x000fc80003f25270 */
[----:B------:R-:W1:Y:S01]  /*0540*/  @!P3 LDC R11, c[0x0][0xc] ;  /* 0x00000300ff0bbb82 */ /* 0x000e620000000800 */
[----:B--2---:R-:W-:-:S04]  /*0550*/  @P3 IMAD.WIDE.U32 R16, R6, R17, R8 ;  /* 0x0000001106103225 */ /* 0x004fc800078e0008 */
[----:B------:R-:W-:Y:S01]  /*0560*/  @P3 IMAD.IADD R17, R17, 0x1, R5 ;  /* 0x0000000111113824 */ /* 0x000fe200078e0205 */
[----:B------:R-:W-:Y:S01]  /*0570*/  LOP3.LUT R5, R4, 0x7f, RZ, 0xc0, !PT ;  /* 0x0000007f04057812 */ /* 0x000fe200078ec0ff */
[----:B0-----:R-:W-:Y:S01]  /*0580*/  @!UP0 ULEA UR8, UR7, UR6, 0x18 ;  /* 0x0000000607088291 */ /* 0x001fe2000f8ec03f */
[----:B------:R-:W-:Y:S02]  /*0590*/  VOTEU.ALL UP0, P0 ;  /* 0x00000000003f7886 */ /* 0x000fe40000000000 */
[----:B------:R-:W-:Y:S01]  /*05a0*/  ULDC UR6, c[0x0][0xc] ;  /* 0x0000030000067ab9 */ /* 0x000fe20000000800 */
[----:B------:R-:W-:Y:S01]  /*05b0*/  ISETP.EQ.OR P0, PT, R0, RZ, !P1 ;  /* 0x000000ff0000720c */ /* 0x000fe20004f02670 */
[----:B------:R-:W-:-:S03]  /*05c0*/  ULDC UR7, c[0x0][0x10] ;  /* 0x0000040000077ab9 */ /* 0x000fc60000000800 */
[C---:B------:R-:W-:Y:S01]  /*05d0*/  ISETP.EQ.AND P0, PT, R10.reuse, RZ, P0 ;  /* 0x000000ff0a00720c */ /* 0x040fe20000702270 */
[----:B------:R-:W-:Y:S02]  /*05e0*/  VIADD R10, R10, 0xffffffff ;  /* 0xffffffff0a0a7836 */ /* 0x000fe40000000000 */
[----:B-1----:R-:W-:Y:S01]  /*05f0*/  @!P3 IMAD.WIDE.U32 R8, R11, R3, R6 ;  /* 0x000000030b08b225 */ /* 0x002fe200078e0006 */
[----:B------:R-:W0:Y:S02]  /*0600*/  FENCE.VIEW.ASYNC.S ;  /* 0x00000000000073c6 */ /* 0x000e240000000000 */
[----:B0-----:R-:W3:Y:S01]  /*0610*/  @!UP0 SYNCS.EXCH.64 URZ, [UR8+0x90], UR4 ;  /* 0x00009004083f85b2 */ /* 0x001ee20008000100 */
[----:B------:R-:W-:Y:S02]  /*0620*/  SEL R18, RZ, 0x1, !P0 ;  /* 0x00000001ff127807 */ /* 0x000fe40004000000 */
[----:B------:R-:W-:Y:S01]  /*0630*/  ISETP.GE.U32.AND P1, PT, R10, 0x2, PT ;  /* 0x000000020a00780c */ /* 0x000fe20003f26070 */
[----:B------:R-:W-:-:S02]  /*0640*/  @!P3 IMAD.MOV.U32 R16, RZ, RZ, R8 ;  /* 0x000000ffff10b224 */ /* 0x000fc400078e0008 */
[----:B------:R-:W-:Y:S01]  /*0650*/  @!P3 IMAD.MOV.U32 R17, RZ, RZ, R9 ;  /* 0x000000ffff11b224 */ /* 0x000fe200078e0009 */
[----:B------:R-:W-:Y:S01]  /*0660*/  SEL R18, R18, 0x2, P1 ;  /* 0x0000000212127807 */ /* 0x000fe20000800000 */
[----:B------:R0:W3:Y:S01]  /*0670*/  @!UP1 SYNCS.EXCH.64 URZ, [UR8+0x98], UR4 ;  /* 0x00009804083f95b2 */ /* 0x0000e20008000100 */
[----:B------:R-:W-:Y:S01]  /*0680*/  NOP ;  /* 0x0000000000007918 */ /* 0x000fe20000000000 */
[----:B0-----:R-:W-:-:S03]  /*0690*/  UIMAD.WIDE.U32 UR4, UR6, UR7, URZ ;  /* 0x00000007060472a5 */ /* 0x001fc6000f8e003f */
[----:B------:R-:W-:Y:S02]  /*06a0*/  ULDC UR6, c[0x0][0x14] ;  /* 0x0000050000067ab9 */ /* 0x000fe40000000800 */
[----:B------:R-:W-:Y:S02]  /*06b0*/  UIMAD.WIDE.U32 UR36, UR4, UR6, URZ ;  /* 0x00000006042472a5 */ /* 0x000fe4000f8e003f */
[----:B------:R-:W-:-:S04]  /*06c0*/  UIMAD UR42, UR5, UR6, URZ ;  /* 0x00000006052a72a4 */ /* 0x000fc8000f8e023f */
[----:B------:R-:W-:Y:S01]  /*06d0*/  UIADD3 UR42, UR37, UR42, URZ ;  /* 0x0000002a252a7290 */ /* 0x000fe2000fffe03f */
[----:B---34-:R-:W-:Y:S06]  /*06e0*/  BAR.SYNC.DEFER_BLOCKING 0x0 ;  /* 0x0000000000007b1d */ /* 0x018fec0000010000 */
[----:B------:R-:W-:Y:S05]  /*06f0*/  @!P2 BRA `(.L_x_4) ;  /* 0x0000004c00e4a947 */ /* 0x000fea0003800000 */
[----:B------:R-:W-:-:S13]  /*0700*/  ISETP.GT.U32.AND P0, PT, R10, 0x1, PT ;  /* 0x000000010a00780c */ /* 0x000fda0003f04070 */
[----:B------:R-:W-:Y:S05]  /*0710*/  @P0 EXIT ;  /* 0x000000000000094d */ /* 0x000fea0003800000 */
[----:B------:R-:W-:Y:S01]  /*0720*/  ULDC.64 UR4, c[0x0][0x650] ;  /* 0x0001940000047ab9 */ /* 0x000fe20000000a00 */
[----:B------:R-:W-:Y:S01]  /*0730*/  PRMT R0, RZ, 0x7610, R0 ;  /* 0x00007610ff007816 */ /* 0x000fe20000000000 */
[----:B------:R-:W-:Y:S01]  /*0740*/  IMAD.MOV.U32 R85, RZ, RZ, -0x1 ;  /* 0xffffffffff557424 */ /* 0x000fe200078e00ff */
[----:B------:R-:W-:Y:S01]  /*0750*/  ISETP.GE.U32.AND P0, PT, R16, UR4, PT ;  /* 0x0000000410007c0c */ /* 0x000fe2000bf06070 */
[----:B------:R-:W-:Y:S02]  /*0760*/  IMAD.MOV.U32 R84, RZ, RZ, -0x1 ;  /* 0xffffffffff547424 */ /* 0x000fe400078e00ff */
[----:B------:R-:W-:Y:S01]  /*0770*/  IMAD.MOV.U32 R83, RZ, RZ, -0x1 ;  /* 0xffffffffff537424 */ /* 0x000fe200078e00ff */
[----:B------:R-:W-:-:S13]  /*0780*/  ISETP.GE.U32.AND.EX P0, PT, R17, UR5, PT, P0 ;  /* 0x0000000511007c0c */ /* 0x000fda000bf06100 */
[----:B------:R-:W-:Y:S05]  /*0790*/  @P0 BRA `(.L_x_5) ;  /* 0x0000000400540947 */ /* 0x000fea0003800000 */
[----:B------:R-:W0:Y:S01]  /*07a0*/  LDC.64 R20, c[0x0][0x628] ;  /* 0x00018a00ff147b82 */ /* 0x000e220000000a00 */
[----:B------:R-:W-:Y:S02]  /*07b0*/  IMAD.MOV.U32 R8, RZ, RZ, R16 ;  /* 0x000000ffff087224 */ /* 0x000fe400078e0010 */
[----:B------:R-:W-:-:S05]  /*07c0*/  IMAD.MOV.U32 R9, RZ, RZ, R17 ;  /* 0x000000ffff097224 */ /* 0x000fca00078e0011 */
[----:B------:R-:W1:Y:S08]  /*07d0*/  LDC R0, c[0x0][0x630] ;  /* 0x00018c00ff007b82 */ /* 0x000e700000000800 */
[----:B------:R-:W2:Y:S01]  /*07e0*/  LDC.64 R22, c[0x0][0x620] ;  /* 0x00018800ff167b82 */ /* 0x000ea20000000a00 */
[----:B0-----:R-:W-:-:S04]  /*07f0*/  ISETP.NE.U32.AND P0, PT, R20, RZ, PT ;  /* 0x000000ff1400720c */ /* 0x001fc80003f05070 */
[----:B------:R-:W-:-:S13]  /*0800*/  ISETP.NE.AND.EX P0, PT, R21, RZ, PT, P0 ;  /* 0x000000ff1500720c */ /* 0x000fda0003f05300 */
[----:B-12---:R-:W-:Y:S05]  /*0810*/  @!P0 BRA `(.L_x_6) ;  /* 0x0000000000288947 */ /* 0x006fea0003800000 */
[----:B------:R-:W0:Y:S02]  /*0820*/  LDC R13, c[0x0][0x634] ;  /* 0x00018d00ff0d7b82 */ /* 0x000e240000000800 */
[----:B0-----:R-:W-:-:S05]  /*0830*/  IADD3 R13, P0, R16, R13, RZ ;  /* 0x0000000d100d7210 */ /* 0x001fca0007f1e0ff */
[----:B------:R-:W-:-:S04]  /*0840*/  IMAD.X R15, RZ, RZ, R17, P0 ;  /* 0x000000ffff0f7224 */ /* 0x000fc800000e0611 */
[----:B------:R-:W-:-:S04]  /*0850*/  IMAD.WIDE.U32 R8, R15, R20, RZ ;  /* 0x000000140f087225 */ /* 0x000fc800078e00ff */
[----:B------:R-:W-:-:S04]  /*0860*/  IMAD.WIDE.U32 R10, P0, R13, R21, R8 ;  /* 0x000000150d0a7225 */ /* 0x000fc80007800008 */
[----:B------:R-:W-:-:S04]  /*0870*/  IMAD.WIDE.U32 R8, R13, R20, RZ ;  /* 0x000000140d087225 */ /* 0x000fc800078e00ff */
[----:B------:R-:W-:Y:S01]  /*0880*/  IMAD.X R13, RZ, RZ, RZ, P0 ;  /* 0x000000ffff0d7224 */ /* 0x000fe200000e06ff */
[----:B------:R-:W-:Y:S01]  /*0890*/  IADD3 RZ, P0, R9, R10, RZ ;  /* 0x0000000a09ff7210 */ /* 0x000fe20007f1e0ff */
[----:B------:R-:W-:-:S04]  /*08a0*/  IMAD.MOV.U32 R12, RZ, RZ, R11 ;  /* 0x000000ffff0c7224 */ /* 0x000fc800078e000b */
[----:B------:R-:W-:-:S08]  /*08b0*/  IMAD.WIDE.U32.X R8, R15, R21, R12, P0 ;  /* 0x000000150f087225 */ /* 0x000fd000000e040c */
.L_x_6:
[-CC-:B------:R-:W-:Y:S01]  /*08c0*/  SHF.R.U64 R83, R8, R0.reuse, R9.reuse ;  /* 0x0000000008537219 */ /* 0x180fe20000001209 */
[----:B------:R-:W0:Y:S01]  /*08d0*/  LDC R12, c[0x0][0x618] ;  /* 0x00018600ff0c7b82 */ /* 0x000e220000000800 */
[----:B------:R-:W-:Y:S01]  /*08e0*/  SHF.R.U32.HI R7, RZ, R0, R9 ;  /* 0x00000000ff077219 */ /* 0x000fe20000011609 */
[----:B------:R-:W-:Y:S01]  /*08f0*/  ULDC UR4, c[0x0][0x150] ;  /* 0x0000540000047ab9 */ /* 0x000fe20000000800 */
[----:B------:R-:W-:Y:S02]  /*0900*/  IADD3 R11, P0, RZ, -R83, RZ ;  /* 0x80000053ff0b7210 */ /* 0x000fe40007f1e0ff */
[----:B------:R-:W-:-:S03]  /*0910*/  I2FP.F32.U32 R0, R6 ;  /* 0x0000000600007245 */ /* 0x000fc60000201000 */
[----:B------:R-:W1:Y:S01]  /*0920*/  LDC.64 R30, c[0x0][0x640] ;  /* 0x00019000ff1e7b82 */ /* 0x000e620000000a00 */
[----:B------:R-:W-:Y:S02]  /*0930*/  IMAD.X R13, RZ, RZ, ~R7, P0 ;  /* 0x000000ffff0d7224 */ /* 0x000fe400000e0e07 */
[----:B------:R-:W-:Y:S01]  /*0940*/  FMUL R0, R0, UR4 ;  /* 0x0000000400007c20 */ /* 0x000fe20008400000 */
[----:B------:R-:W-:Y:S01]  /*0950*/  IMAD.WIDE.U32 R8, R11, R22, R16 ;  /* 0x000000160b087225 */ /* 0x000fe200078e0010 */
[----:B------:R-:W-:-:S03]  /*0960*/  ULDC UR4, c[0x0][0x154] ;  /* 0x0000550000047ab9 */ /* 0x000fc60000000800 */
[----:B------:R-:W-:Y:S01]  /*0970*/  IMAD R10, R13, R22, RZ ;  /* 0x000000160d0a7224 */ /* 0x000fe200078e02ff */
[----:B------:R-:W2:Y:S01]  /*0980*/  LDC R7, c[0x0][0x144] ;  /* 0x00005100ff077b82 */ /* 0x000ea20000000800 */
[----:B------:R-:W3:Y:S02]  /*0990*/  F2I.U32.TRUNC.NTZ R0, R0 ;  /* 0x0000000000007305 */ /* 0x000ee4000020f000 */
[----:B------:R-:W-:-:S04]  /*09a0*/  IMAD R11, R11, R23, R10 ;  /* 0x000000170b0b7224 */ /* 0x000fc800078e020a */
[----:B------:R-:W-:Y:S01]  /*09b0*/  IMAD.IADD R9, R9, 0x1, R11 ;  /* 0x0000000109097824 */ /* 0x000fe200078e020b */
[----:B------:R-:W4:Y:S01]  /*09c0*/  LDC R24, c[0x0][0x608] ;  /* 0x00018200ff187b82 */ /* 0x000f220000000800 */
[----:B------:R-:W-:-:S03]  /*09d0*/  IMAD.MOV.U32 R11, RZ, RZ, -0x1 ;  /* 0xffffffffff0b7424 */ /* 0x000fc600078e00ff */
[-CC-:B0-----:R-:W-:Y:S02]  /*09e0*/  SHF.R.U64 R22, R8, R12.reuse, R9.reuse ;  /* 0x0000000c08167219 */ /* 0x181fe40000001209 */
[----:B------:R-:W-:Y:S02]  /*09f0*/  I2FP.F32.U32 R8, R3 ;  /* 0x0000000300087245 */ /* 0x000fe40000201000 */
[----:B------:R-:W0:Y:S01]  /*0a00*/  LDC R28, c[0x0][0x658] ;  /* 0x00019600ff1c7b82 */ /* 0x000e220000000800 */
[----:B-1----:R-:W-:Y:S01]  /*0a10*/  ISETP.NE.U32.AND P0, PT, R30, RZ, PT ;  /* 0x000000ff1e00720c */ /* 0x002fe20003f05070 */
[----:B---3--:R-:W-:Y:S02]  /*0a20*/  IMAD.MOV R10, RZ, RZ, -R0 ;  /* 0x000000ffff0a7224 */ /* 0x008fe400078e0a00 */
[----:B------:R-:W-:Y:S01]  /*0a30*/  FMUL R8, R8, UR4 ;  /* 0x0000000408087c20 */ /* 0x000fe20008400000 */
[----:B------:R-:W-:Y:S02]  /*0a40*/  SHF.R.U32.HI R9, RZ, R12, R9 ;  /* 0x0000000cff097219 */ /* 0x000fe40000011609 */
[----:B------:R-:W-:Y:S01]  /*0a50*/  ISETP.NE.AND.EX P0, PT, R31, RZ, PT, P0 ;  /* 0x000000ff1f00720c */ /* 0x000fe20003f05300 */
[----:B------:R1:W3:Y:S01]  /*0a60*/  F2I.U32.TRUNC.NTZ R15, R8 ;  /* 0x00000008000f7305 */ /* 0x0002e2000020f000 */
[----:B------:R-:W1:Y:S01]  /*0a70*/  LDC R20, c[0x0][0x148] ;  /* 0x00005200ff147b82 */ /* 0x000e620000000800 */
[----:B--2---:R-:W-:-:S07]  /*0a80*/  IMAD R0, R7, R10, R6 ;  /* 0x0000000a07007224 */ /* 0x004fce00078e0206 */
[----:B------:R-:W2:Y:S01]  /*0a90*/  LDC R26, c[0x0][0x600] ;  /* 0x00018000ff1a7b82 */ /* 0x000ea20000000800 */
[-CC-:B----4-:R-:W-:Y:S02]  /*0aa0*/  SHF.R.U64 R32, R22, R24.reuse, R9.reuse ;  /* 0x0000001816207219 */ /* 0x190fe40000001209 */
[----:B------:R-:W-:Y:S01]  /*0ab0*/  SHF.R.U32.HI R7, RZ, R24, R9 ;  /* 0x00000018ff077219 */ /* 0x000fe20000011609 */
[----:B------:R-:W-:-:S04]  /*0ac0*/  IMAD.MOV.U32 R9, RZ, RZ, 0x1 ;  /* 0x00000001ff097424 */ /* 0x000fc800078e00ff */
[----:B------:R-:W4:Y:S01]  /*0ad0*/  LDC R21, c[0x0][0x648] ;  /* 0x00019200ff157b82 */ /* 0x000f220000000800 */
[-C--:B0-----:R-:W-:Y:S02]  /*0ae0*/  SHF.L.U32 R6, R11, R28.reuse, RZ ;  /* 0x0000001c0b067219 */ /* 0x081fe400000006ff */
[--C-:B------:R-:W-:Y:S02]  /*0af0*/  SHF.R.U64 R24, R32, R28, R7.reuse ;  /* 0x0000001c20187219 */ /* 0x100fe40000001207 */
[----:B------:R-:W-:Y:S02]  /*0b00*/  LOP3.LUT R13, RZ, R6, RZ, 0x33, !PT ;  /* 0x00000006ff0d7212 */ /* 0x000fe400078e33ff */
[-C--:B------:R-:W-:Y:S01]  /*0b10*/  SHF.R.U32.HI R7, RZ, R28.reuse, R7 ;  /* 0x0000001cff077219 */ /* 0x080fe20000011607 */
[----:B------:R-:W0:Y:S01]  /*0b20*/  LDC R23, c[0x0][0x638] ;  /* 0x00018e00ff177b82 */ /* 0x000e220000000800 */
[----:B------:R-:W-:Y:S01]  /*0b30*/  SHF.L.U32 R12, R9, R28, RZ ;  /* 0x0000001c090c7219 */ /* 0x000fe200000006ff */
[----:B------:R-:W-:-:S06]  /*0b40*/  IMAD.MOV.U32 R6, RZ, RZ, R24 ;  /* 0x000000ffff067224 */ /* 0x000fcc00078e0018 */
[----:B------:R-:W0:Y:S01]  /*0b50*/  LDC R85, c[0x0][0x610] ;  /* 0x00018400ff557b82 */ /* 0x000e220000000800 */
[----:B-1-3--:R-:W-:Y:S05]  /*0b60*/  @!P0 BRA `(.L_x_7) ;  /* 0x0000000000288947 */ /* 0x00afea0003800000 */
[----:B------:R-:W1:Y:S02]  /*0b70*/  LDC R11, c[0x0][0x64c] ;  /* 0x00019300ff0b7b82 */ /* 0x000e640000000800 */
[----:B-1----:R-:W-:-:S05]  /*0b80*/  IADD3 R11, P0, R24, R11, RZ ;  /* 0x0000000b180b7210 */ /* 0x002fca0007f1e0ff */
        /* <DEDUP_REMOVED lines=8> */
.L_x_7:
[----:B----4-:R-:W-:Y:S01]  /*0c10*/  SHF.R.U64 R6, R6, R21, R7 ;  /* 0x0000001506067219 */ /* 0x010fe20000001207 */
[----:B--2---:R-:W-:Y:S01]  /*0c20*/  VIADD R7, R26, 0xffffffff ;  /* 0xffffffff1a077836 */ /* 0x004fe20000000000 */
[----:B------:R-:W-:Y:S01]  /*0c30*/  LOP3.LUT R13, R32, R13, RZ, 0xc0, !PT ;  /* 0x0000000d200d7212 */ /* 0x000fe200078ec0ff */
[----:B------:R-:W-:Y:S02]  /*0c40*/  IMAD.MOV R15, RZ, RZ, -R15 ;  /* 0x000000ffff0f7224 */ /* 0x000fe400078e0a0f */
[----:B------:R-:W-:Y:S02]  /*0c50*/  IMAD.MOV R8, RZ, RZ, -R6 ;  /* 0x000000ffff087224 */ /* 0x000fe400078e0a06 */
[----:B------:R-:W-:Y:S01]  /*0c60*/  IMAD R13, R12, R6, R13 ;  /* 0x000000060c0d7224 */ /* 0x000fe200078e020d */
[----:B------:R-:W-:Y:S01]  /*0c70*/  LOP3.LUT R6, R22, R7, RZ, 0xc0, !PT ;  /* 0x0000000716067212 */ /* 0x000fe200078ec0ff */
[----:B------:R-:W-:Y:S02]  /*0c80*/  @P3 IMAD R0, R20, R15, R3 ;  /* 0x0000000f14003224 */ /* 0x000fe400078e0203 */
[----:B0-----:R-:W-:-:S02]  /*0c90*/  IMAD R3, R8, R23, R24 ;  /* 0x0000001708037224 */ /* 0x001fc400078e0218 */
[----:B------:R-:W-:Y:S02]  /*0ca0*/  IMAD R85, R13, R85, R0 ;  /* 0x000000550d557224 */ /* 0x000fe400078e0200 */
[----:B------:R-:W-:Y:S02]  /*0cb0*/  IMAD R6, R3, R26, R6 ;  /* 0x0000001a03067224 */ /* 0x000fe400078e0206 */
[----:B------:R-:W-:-:S03]  /*0cc0*/  IMAD.MOV.U32 R0, RZ, RZ, 0x1 ;  /* 0x00000001ff007424 */ /* 0x000fc600078e00ff */
[----:B------:R-:W-:Y:S02]  /*0cd0*/  SEL R84, R6, R85, !P3 ;  /* 0x0000005506547207 */ /* 0x000fe40005800000 */
[----:B------:R-:W-:-:S07]  /*0ce0*/  SEL R85, R85, R6, !P3 ;  /* 0x0000000655557207 */ /* 0x000fce0005800000 */
.L_x_5:
[----:B------:R-:W-:-:S08]  /*0cf0*/  NOP ;  /* 0x0000000000007918 */ /* 0x000fd00000000000 */
[----:B------:R-:W0:Y:S02]  /*0d00*/  USETMAXREG.TRY_ALLOC.CTAPOOL UP0, 0xe8 ;  /* 0x000000e8000079c8 */ /* 0x000e240008000600 */
[----:B0-----:R-:W-:-:S13]  /*0d10*/  PLOP3.LUT P0, PT, PT, PT, UP0, 0x80, 0x0 ;  /* 0x000000000000781c */ /* 0x001fda0003f0f008 */
[----:B------:R-:W-:Y:S05]  /*0d20*/  @!P0 BRA `(.L_x_5) ;  /* 0xfffffffc00f08947 */ /* 0x000fea000383ffff */
[----:B------:R-:W-:Y:S01]  /*0d30*/  ULDC.64 UR4, c[0x0][0x598] ;  /* 0x0001660000047ab9 */ /* 0x000fe20000000a00 */
[----:B------:R-:W-:Y:S01]  /*0d40*/  ULDC.64 UR38, c[0x0][0x208] ;  /* 0x0000820000267ab9 */ /* 0x000fe20000000a00 */
[----:B------:R-:W-:-:S04]  /*0d50*/  ISETP.NE.U32.AND P0, PT, RZ, UR4, PT ;  /* 0x00000004ff007c0c */ /* 0x000fc8000bf05070 */
[----:B------:R-:W-:-:S13]  /*0d60*/  ISETP.NE.AND.EX P0, PT, RZ, UR5, PT, P0 ;  /* 0x00000005ff007c0c */ /* 0x000fda000bf05300 */
[----:B------:R-:W-:Y:S05]  /*0d70*/  @!P0 BRA `(.L_x_8) ;  /* 0x00000000001c8947 */ /* 0x000fea0003800000 */
[----:B------:R-:W0:Y:S02]  /*0d80*/  LDC.64 R6, c[0x0][0x598] ;  /* 0x00016600ff067b82 */ /* 0x000e240000000a00 */
[----:B0-----:R-:W2:Y:S02]  /*0d90*/  LDG.E.64 R6, desc[UR38][R6.64] ;  /* 0x0000002606067981 */ /* 0x001ea4000c1e1b00 */
[----:B--2---:R-:W-:-:S04]  /*0da0*/  ISETP.NE.U32.AND P0, PT, R6, RZ, PT ;  /* 0x000000ff0600720c */ /* 0x004fc80003f05070 */
[----:B------:R-:W-:-:S13]  /*0db0*/  ISETP.NE.AND.EX P0, PT, R7, RZ, PT, P0 ;  /* 0x000000ff0700720c */ /* 0x000fda0003f05300 */
[----:B------:R-:W-:Y:S05]  /*0dc0*/  @!P0 BRA `(.L_x_8) ;  /* 0x0000000000088947 */ /* 0x000fea0003800000 */
[----:B------:R0:W5:Y:S01]  /*0dd0*/  LD.E R19, desc[UR38][R6.64] ;  /* 0x0000002606137980 */ /* 0x000162000c101900 */
[----:B------:R-:W-:Y:S05]  /*0de0*/  BRA `(.L_x_9) ;  /* 0x0000000000247947 */ /* 0x000fea0003800000 */
.L_x_8:
[----:B------:R-:W-:Y:S02]  /*0df0*/  ULDC.64 UR4, c[0x0][0x588] ;  /* 0x0001620000047ab9 */ /* 0x000fe40000000a00 */
[----:B------:R-:W-:-:S04]  /*0e00*/  ISETP.NE.U32.AND P0, PT, RZ, UR4, PT ;  /* 0x00000004ff007c0c */ /* 0x000fc8000bf05070 */
[----:B------:R-:W-:-:S13]  /*0e10*/  ISETP.NE.AND.EX P0, PT, RZ, UR5, PT, P0 ;  /* 0x00000005ff007c0c */ /* 0x000fda000bf05300 */
[----:B------:R-:W-:Y:S05]  /*0e20*/  @!P0 BRA `(.L_x_10) ;  /* 0x00000000000c8947 */ /* 0x000fea0003800000 */
[----:B------:R-:W0:Y:S02]  /*0e30*/  LDC.64 R6, c[0x0][0x588] ;  /* 0x00016200ff067b82 */ /* 0x000e240000000a00 */
[----:B0-----:R1:W5:Y:S01]  /*0e40*/  LDG.E R19, desc[UR38][R6.64] ;  /* 0x0000002606137981 */ /* 0x001362000c1e1900 */
[----:B------:R-:W-:Y:S05]  /*0e50*/  BRA `(.L_x_9) ;  /* 0x0000000000087947 */ /* 0x000fea0003800000 */
.L_x_10:
[----:B------:R-:W-:Y:S02]  /*0e60*/  ULDC UR4, c[0x0][0x580] ;  /* 0x0001600000047ab9 */ /* 0x000fe40000000800 */
[----:B------:R-:W-:-:S07]  /*0e70*/  IMAD.U32 R19, RZ, RZ, UR4 ;  /* 0x00000004ff137e24 */ /* 0x000fce000f8e00ff */
.L_x_9:
[----:B------:R-:W-:Y:S02]  /*0e80*/  ULDC.64 UR4, c[0x0][0x5a0] ;  /* 0x0001680000047ab9 */ /* 0x000fe40000000a00 */
[----:B------:R-:W-:-:S04]  /*0e90*/  ISETP.NE.U32.AND P0, PT, RZ, UR4, PT ;  /* 0x00000004ff007c0c */ /* 0x000fc8000bf05070 */
[----:B------:R-:W-:-:S13]  /*0ea0*/  ISETP.NE.AND.EX P0, PT, RZ, UR5, PT, P0 ;  /* 0x00000005ff007c0c */ /* 0x000fda000bf05300 */
[----:B------:R-:W-:Y:S05]  /*0eb0*/  @!P0 BRA `(.L_x_11) ;  /* 0x00000000001c8947 */ /* 0x000fea0003800000 */
[----:B01----:R-:W0:Y:S02]  /*0ec0*/  LDC.64 R6, c[0x0][0x5a0] ;  /* 0x00016800ff067b82 */ /* 0x003e240000000a00 */
[----:B0-----:R-:W2:Y:S02]  /*0ed0*/  LDG.E.64 R6, desc[UR38][R6.64] ;  /* 0x0000002606067981 */ /* 0x001ea4000c1e1b00 */
[----:B--2---:R-:W-:-:S04]  /*0ee0*/  ISETP.NE.U32.AND P0, PT, R6, RZ, PT ;  /* 0x000000ff0600720c */ /* 0x004fc80003f05070 */
[----:B------:R-:W-:-:S13]  /*0ef0*/  ISETP.NE.AND.EX P0, PT, R7, RZ, PT, P0 ;  /* 0x000000ff0700720c */ /* 0x000fda0003f05300 */
[----:B------:R-:W-:Y:S05]  /*0f00*/  @!P0 BRA `(.L_x_11) ;  /* 0x0000000000088947 */ /* 0x000fea0003800000 */
[----:B------:R0:W5:Y:S01]  /*0f10*/  LD.E R72, desc[UR38][R6.64] ;  /* 0x0000002606487980 */ /* 0x000162000c101900 */
[----:B------:R-:W-:Y:S05]  /*0f20*/  BRA `(.L_x_12) ;  /* 0x0000000000247947 */ /* 0x000fea0003800000 */
.L_x_11:
[----:B------:R-:W-:Y:S02]  /*0f30*/  ULDC.64 UR4, c[0x0][0x590] ;  /* 0x0001640000047ab9 */ /* 0x000fe40000000a00 */
[----:B------:R-:W-:-:S04]  /*0f40*/  ISETP.NE.U32.AND P0, PT, RZ, UR4, PT ;  /* 0x00000004ff007c0c */ /* 0x000fc8000bf05070 */
[----:B------:R-:W-:-:S13]  /*0f50*/  ISETP.NE.AND.EX P0, PT, RZ, UR5, PT, P0 ;  /* 0x00000005ff007c0c */ /* 0x000fda000bf05300 */
[----:B------:R-:W-:Y:S05]  /*0f60*/  @!P0 BRA `(.L_x_13) ;  /* 0x00000000000c8947 */ /* 0x000fea0003800000 */
[----:B------:R-:W2:Y:S02]  /*0f70*/  LDC.64 R72, c[0x0][0x590] ;  /* 0x00016400ff487b82 */ /* 0x000ea40000000a00 */
[----:B--2---:R2:W5:Y:S01]  /*0f80*/  LDG.E R72, desc[UR38][R72.64] ;  /* 0x0000002648487981 */ /* 0x004562000c1e1900 */
[----:B------:R-:W-:Y:S05]  /*0f90*/  BRA `(.L_x_12) ;  /* 0x0000000000087947 */ /* 0x000fea0003800000 */
.L_x_13:
[----:B------:R-:W-:Y:S02]  /*0fa0*/  ULDC UR4, c[0x0][0x584] ;  /* 0x0001610000047ab9 */ /* 0x000fe40000000800 */
[----:B------:R-:W-:-:S07]  /*0fb0*/  IMAD.U32 R72, RZ, RZ, UR4 ;  /* 0x00000004ff487e24 */ /* 0x000fce000f8e00ff */
.L_x_12:
[----:B------:R-:W-:-:S13]  /*0fc0*/  LOP3.LUT P0, RZ, R0, 0xff, RZ, 0xc0, !PT ;  /* 0x000000ff00ff7812 */ /* 0x000fda000780c0ff */
[----:B------:R-:W-:Y:S05]  /*0fd0*/  @!P0 EXIT ;  /* 0x000000000000894d */ /* 0x000fea0003800000 */
[----:B------:R-:W3:Y:S01]  /*0fe0*/  LDC R75, c[0x0][0x658] ;  /* 0x00019600ff4b7b82 */ /* 0x000ee20000000800 */
[----:B------:R-:W-:Y:S01]  /*0ff0*/  ULDC.64 UR6, c[0x0][0x288] ;  /* 0x0000a20000067ab9 */ /* 0x000fe20000000a00 */
[----:B------:R-:W-:Y:S01]  /*1000*/  LOP3.LUT R14, R14, 0x1, RZ, 0xc0, !PT ;  /* 0x000000010e0e7812 */ /* 0x000fe200078ec0ff */
[----:B------:R-:W-:Y:S01]  /*1010*/  UIADD3 UR4, UR7, 0x3f, URZ ;  /* 0x0000003f07047890 */ /* 0x000fe2000fffe03f */
[----:B------:R-:W-:Y:S01]  /*1020*/  SHF.R.U32.HI R0, RZ, 0x2, R4 ;  /* 0x00000002ff007819 */ /* 0x000fe20000011604 */
[----:B------:R-:W-:Y:S01]  /*1030*/  IMAD.U32 R3, RZ, RZ, UR6 ;  /* 0x00000006ff037e24 */ /* 0x000fe2000f8e00ff */
[----:B------:R-:W-:Y:S01]  /*1040*/  SHF.R.U32.HI R5, RZ, 0x1, R5 ;  /* 0x00000001ff057819 */ /* 0x000fe20000011605 */
[----:B------:R-:W-:Y:S01]  /*1050*/  USHF.R.S32.HI UR5, URZ, 0x1f, UR4 ;  /* 0x0000001f3f057899 */ /* 0x000fe20008011404 */
[----:B01----:R-:W0:Y:S01]  /*1060*/  LDC.64 R6, c[0x0][0x5c8] ;  /* 0x00017200ff067b82 */ /* 0x003e220000000a00 */
[----:B------:R-:W-:Y:S01]  /*1070*/  LOP3.LUT R76, R4, 0x3, RZ, 0xc0, !PT ;  /* 0x00000003044c7812 */ /* 0x000fe200078ec0ff */
[----:B------:R-:W-:Y:S01]  /*1080*/  IMAD.SHL.U32 R9, R14, 0x40, RZ ;  /* 0x000000400e097824 */ /* 0x000fe200078e00ff */
[----:B------:R-:W-:Y:S01]  /*1090*/  LOP3.LUT R0, R0, 0x7, RZ, 0xc0, !PT ;  /* 0x0000000700007812 */ /* 0x000fe200078ec0ff */
[----:B------:R-:W-:Y:S01]  /*10a0*/  ULEA.HI UR5, UR5, UR4, URZ, 0x6 ;  /* 0x0000000405057291 */ /* 0x000fe2000f8f303f */
[----:B------:R-:W-:Y:S01]  /*10b0*/  LOP3.LUT R5, R5, 0x30, RZ, 0xc0, !PT ;  /* 0x0000003005057812 */ /* 0x000fe200078ec0ff */
[----:B------:R-:W-:Y:S01]  /*10c0*/  IMAD R76, R76, -0x2, R3 ;  /* 0xfffffffe4c4c7824 */ /* 0x000fe200078e0203 */
[--C-:B------:R-:W-:Y:S01]  /*10d0*/  LOP3.LUT R22, R9, 0x40, R0.reuse, 0xe2, !PT ;  /* 0x0000004009167812 */ /* 0x100fe200078ee200 */
[----:B------:R-:W1:Y:S01]  /*10e0*/  LDC R79, c[0x0][0x600] ;  /* 0x00018000ff4f7b82 */ /* 0x000e620000000800 */
[----:B------:R-:W-:Y:S01]  /*10f0*/  IADD3 R3, RZ, -R5, -R0 ;  /* 0x80000005ff037210 */ /* 0x000fe20007ffe800 */
[----:B------:R-:W-:Y:S01]  /*1100*/  IMAD.MOV.U32 R0, RZ, RZ, -0x1 ;  /* 0xffffffffff007424 */ /* 0x000fe200078e00ff */
[----:B------:R-:W-:Y:S01]  /*1110*/  USHF.R.S32.HI UR43, URZ, 0x6, UR5 ;  /* 0x000000063f2b7899 */ /* 0x000fe20008011405 */
[----:B------:R-:W-:Y:S01]  /*1120*/  IMAD.MOV.U32 R8, RZ, RZ, 0x1 ;  /* 0x00000001ff087424 */ /* 0x000fe200078e00ff */
[----:B------:R-:W-:Y:S01]  /*1130*/  LOP3.LUT R78, R4, 0x80, RZ, 0xc0, !PT ;  /* 0x00000080044e7812 */ /* 0x000fe200078ec0ff */
[----:B------:R-:W-:Y:S01]  /*1140*/  IMAD R3, R14, -0x40, R3 ;  /* 0xffffffc00e037824 */ /* 0x000fe200078e0203 */
[----:B------:R-:W-:Y:S01]  /*1150*/  UISETP.LT.AND UP0, UPT, UR43, 0x1, UPT ;  /* 0x000000012b00788c */ /* 0x000fe2000bf01270 */
[----:B---3--:R-:W-:Y:S01]  /*1160*/  SHF.L.U32 R0, R0, R75, RZ ;  /* 0x0000004b00007219 */ /* 0x008fe200000006ff */
[----:B------:R-:W-:Y:S01]  /*1170*/  ULDC UR4, c[0x0][0x284] ;  /* 0x0000a10000047ab9 */ /* 0x000fe20000000800 */
[----:B------:R-:W-:Y:S01]  /*1180*/  LOP3.LUT R22, R22, R5, RZ, 0xfc, !PT ;  /* 0x0000000516167212 */ /* 0x000fe200078efcff */
[----:B------:R-:W-:Y:S01]  /*1190*/  USEL UR44, UR43, 0x1, UP0 ;  /* 0x000000012b2c7887 */ /* 0x000fe20008000000 */
[----:B------:R-:W-:Y:S01]  /*11a0*/  SHF.L.U32 R75, R8, R75, RZ ;  /* 0x0000004b084b7219 */ /* 0x000fe200000006ff */
[----:B------:R-:W-:Y:S01]  /*11b0*/  IMAD.SHL.U32 R77, R4, 0x2, RZ ;  /* 0x00000002044d7824 */ /* 0x000fe200078e00ff */
[----:B------:R-:W-:Y:S01]  /*11c0*/  LOP3.LUT R82, R18, 0x1, RZ, 0xfc, !PT ;  /* 0x0000000112527812 */ /* 0x000fe200078efcff */
[----:B------:R-:W-:Y:S01]  /*11d0*/  VIADD R81, R3, UR4 ;  /* 0x0000000403517c36 */ /* 0x000fe20008000000 */
[C---:B0-----:R-:W-:Y:S01]  /*11e0*/  SHF.L.U64.HI R74, R6.reuse, 0x3, R7 ;  /* 0x00000003064a7819 */ /* 0x041fe20000010207 */
[----:B--2---:R-:W-:Y:S01]  /*11f0*/  IMAD.SHL.U32 R73, R6, 0x8, RZ ;  /* 0x0000000806497824 */ /* 0x004fe200078e00ff */
[----:B------:R-:W-:Y:S01]  /*1200*/  SHF.R.U32.HI R78, RZ, 0x7, R78 ;  /* 0x00000007ff4e7819 */ /* 0x000fe2000001164e */
[----:B------:R-:W-:Y:S01]  /*1210*/  IMAD.MOV.U32 R23, RZ, RZ, RZ ;  /* 0x000000ffff177224 */ /* 0x000fe200078e00ff */
[----:B------:R-:W-:Y:S01]  /*1220*/  LOP3.LUT R80, RZ, R0, RZ, 0x33, !PT ;  /* 0x00000000ff507212 */ /* 0x000fe200078e33ff */
[----:B------:R-:W-:Y:S01]  /*1230*/  UIADD3 UR44, UR43, -UR44, URZ ;  /* 0x8000002c2b2c7290 */ /* 0x000fe2000fffe03f */
[----:B------:R-:W-:Y:S01]  /*1240*/  UMOV UR40, URZ ;  /* 0x0000003f00287c82 */ /* 0x000fe20008000000 */
[----:B-1----:R-:W-:Y:S01]  /*1250*/  VIADD R79, R79, 0xffffffff ;  /* 0xffffffff4f4f7836 */ /* 0x002fe20000000000 */
[----:B------:R-:W-:-:S09]  /*1260*/  UMOV UR41, URZ ;  /* 0x0000003f00297c82 */ /* 0x000fd20008000000 */
.L_x_127:
[----:B0-----:R-:W0:Y:S01]  /*1270*/  SHFL.IDX PT, R0, R78, RZ, 0x1f ;  /* 0x00001fff4e007589 */ /* 0x001e2200000e0000 */
[----:B-1----:R-:W1:Y:S01]  /*1280*/  S2UR UR7, SR_CgaCtaId ;  /* 0x00000000000779c3 */ /* 0x002e620000008800 */
[----:B------:R-:W-:Y:S01]  /*1290*/  UMOV UR6, 0x400 ;  /* 0x0000040000067882 */ /* 0x000fe20000000000 */
[----:B0-----:R-:W-:Y:S01]  /*12a0*/  R2UR UR4, R0 ;  /* 0x00000000000472ca */ /* 0x001fe200000e0000 */
[----:B-1----:R-:W-:-:S12]  /*12b0*/  ULEA UR46, UR7, UR6, 0x18 ;  /* 0x00000006072e7291 */ /* 0x002fd8000f8ec03f */
[----:B------:R-:W-:-:S04]  /*12c0*/  ULEA.HI UR5, UR4, UR4, URZ, 0x1 ;  /* 0x0000000404057291 */ /* 0x000fc8000f8f083f */
[----:B------:R-:W-:-:S04]  /*12d0*/  ULOP3.LUT UR5, UR5, 0x7fffe, URZ, 0xc0, !UPT ;  /* 0x0007fffe05057892 */ /* 0x000fc8000f8ec03f */
[----:B------:R-:W-:-:S03]  /*12e0*/  UIADD3 UR5, UR4, -UR5, URZ ;  /* 0x8000000504057290 */ /* 0x000fc6000fffe03f */
[----:B------:R-:W-:Y:S01]  /*12f0*/  ULDC UR4, c[0x0][0x28c] ;  /* 0x0000a30000047ab9 */ /* 0x000fe20000000800 */
[----:B------:R-:W-:Y:S01]  /*1300*/  ULEA UR5, UR5, UR46, 0xd ;  /* 0x0000002e05057291 */ /* 0x000fe2000f8e683f */
[----:B------:R-:W-:-:S03]  /*1310*/  ISETP.LT.AND P0, PT, RZ, UR4, PT ;  /* 0x00000004ff007c0c */ /* 0x000fc6000bf01270 */
[----:B------:R-:W-:-:S04]  /*1320*/  UIADD3 UR5, UR5, 0x180, URZ ;  /* 0x0000018005057890 */ /* 0x000fc8000fffe03f */
[----:B------:R-:W-:-:S04]  /*1330*/  USHF.R.U32.HI UR5, URZ, 0x4, UR5 ;  /* 0x000000043f057899 */ /* 0x000fc80008011605 */
[----:B------:R-:W-:-:S04]  /*1340*/  ULOP3.LUT UR5, UR5, 0x3fff, URZ, 0xc0, !UPT ;  /* 0x00003fff05057892 */ /* 0x000fc8000f8ec03f */
[----:B------:R-:W-:Y:S01]  /*1350*/  ULOP3.LUT UR45, UR5, 0x10000, URZ, 0xfc, !UPT ;  /* 0x00010000052d7892 */ /* 0x000fe2000f8efc3f */
[----:B--2345:R-:W-:Y:S11]  /*1360*/  @P0 BRA `(.L_x_14) ;  /* 0x0000000000400947 */ /* 0x03cff60003800000 */
[----:B------:R-:W-:Y:S01]  /*1370*/  MOV R0, 0x0 ;  /* 0x0000000000007802 */ /* 0x000fe20000000f00 */
[----:B------:R-:W-:Y:S01]  /*1380*/  ULDC.64 UR4, c[0x4][0x68] ;  /* 0x01001a0000047ab9 */ /* 0x000fe20000000a00 */
[----:B------:R-:W-:Y:S01]  /*1390*/  ULDC.64 UR6, c[0x4][0x8] ;  /* 0x0100020000067ab9 */ /* 0x000fe20000000a00 */
[----:B------:R-:W-:Y:S01]  /*13a0*/  IMAD.U32 R4, RZ, RZ, UR4 ;  /* 0x00000004ff047e24 */ /* 0x000fe2000f8e00ff */
[----:B------:R0:W1:Y:S01]  /*13b0*/  LDC.64 R14, c[0x4][R0] ;  /* 0x01000000000e7b82 */ /* 0x0000620000000a00 */
[----:B------:R-:W-:Y:S01]  /*13c0*/  IMAD.U32 R5, RZ, RZ, UR5 ;  /* 0x00000005ff057e24 */ /* 0x000fe2000f8e00ff */
[----:B------:R-:W-:Y:S01]  /*13d0*/  ULDC.64 UR4, c[0x4][0x70] ;  /* 0x01001c0000047ab9 */ /* 0x000fe20000000a00 */
[----:B------:R-:W-:Y:S02]  /*13e0*/  IMAD.U32 R10, RZ, RZ, UR6 ;  /* 0x00000006ff0a7e24 */ /* 0x000fe4000f8e00ff */
[----:B------:R-:W-:Y:S02]  /*13f0*/  IMAD.U32 R6, RZ, RZ, UR4 ;  /* 0x00000004ff067e24 */ /* 0x000fe4000f8e00ff */
[----:B------:R-:W-:-:S02]  /*1400*/  IMAD.U32 R7, RZ, RZ, UR5 ;  /* 0x00000005ff077e24 */ /* 0x000fc4000f8e00ff */
[----:B------:R-:W-:Y:S02]  /*1410*/  IMAD.U32 R11, RZ, RZ, UR7 ;  /* 0x00000007ff0b7e24 */ /* 0x000fe4000f8e00ff */
[----:B------:R-:W-:Y:S02]  /*1420*/  IMAD.MOV.U32 R8, RZ, RZ, 0x1e1 ;  /* 0x000001e1ff087424 */ /* 0x000fe400078e00ff */
[----:B------:R-:W-:Y:S02]  /*1430*/  IMAD.MOV.U32 R12, RZ, RZ, 0x1 ;  /* 0x00000001ff0c7424 */ /* 0x000fe400078e00ff */
[----:B0-----:R-:W-:-:S07]  /*1440*/  IMAD.MOV.U32 R13, RZ, RZ, RZ ;  /* 0x000000ffff0d7224 */ /* 0x001fce00078e00ff */
[----:B------:R-:W-:-:S07]  /*1450*/  LEPC R20, `(.L_x_14) ;  /* 0x000000001014794e */ /* 0x000fce0000000000 */
[----:B-1---5:R-:W-:Y:S05]  /*1460*/  CALL.ABS.NOINC R14 ;  /* 0x000000000e007343 */ /* 0x022fea0003c00000 */
.L_x_14:
[----:B------:R-:W-:-:S13]  /*1470*/  ISETP.NE.AND P0, PT, R82, 0x3, PT ;  /* 0x000000035200780c */ /* 0x000fda0003f05270 */
[----:B------:R-:W-:Y:S05]  /*1480*/  @!P0 BRA `(.L_x_15) ;  /* 0x0000000000048947 */ /* 0x000fea0003800000 */
[----:B------:R-:W-:Y:S01]  /*1490*/  BPT.TRAP 0x1 ;  /* 0x000000040000795c */ /* 0x000fe20000300000 */
.L_x_15:
[----:B------:R-:W-:Y:S02]  /*14a0*/  IMAD.U32 R3, RZ, RZ, UR41 ;  /* 0x00000029ff037e24 */ /* 0x000fe4000f8e00ff */
[----:B------:R-:W-:-:S03]  /*14b0*/  IMAD.U32 R0, RZ, RZ, UR40 ;  /* 0x00000028ff007e24 */ /* 0x000fc6000f8e00ff */
[----:B------:R-:W-:Y:S02]  /*14c0*/  LEA R3, R3, UR46, 0x3 ;  /* 0x0000002e03037c11 */ /* 0x000fe4000f8e18ff */
[----:B------:R-:W-:-:S04]  /*14d0*/  SHF.L.U32 R0, R0, 0x1f, RZ ;  /* 0x0000001f00007819 */ /* 0x000fc800000006ff */
[----:B------:R0:W1:Y:S01]  /*14e0*/  SYNCS.PHASECHK.TRANS64.TRYWAIT P1, [R3+URZ], R0 ;  /* 0x00000000030075a7 */ /* 0x000062000802017f */
[----:B------:R-:W-:Y:S05]  /*14f0*/  @!P0 BRA `(.L_x_16) ;  /* 0x0000000000048947 */ /* 0x000fea0003800000 */
[----:B------:R-:W-:Y:S01]  /*1500*/  BPT.TRAP 0x1 ;  /* 0x000000040000795c */ /* 0x000fe20000300000 */
.L_x_16:
[----:B------:R-:W-:-:S05]  /*1510*/  IMAD.U32 R4, RZ, RZ, UR44 ;  /* 0x0000002cff047e24 */ /* 0x000fca000f8e00ff */
[----:B------:R-:W-:Y:S01]  /*1520*/  ISETP.GE.AND P2, PT, R4, 0x1, PT ;  /* 0x000000010400780c */ /* 0x000fe20003f46270 */
[----:B-1----:R-:W-:-:S12]  /*1530*/  @P1 BRA `(.L_x_17) ;  /* 0x0000000000081947 */ /* 0x002fd80003800000 */
[----:B------:R-:W1:Y:S02]  /*1540*/  SYNCS.PHASECHK.TRANS64.TRYWAIT P1, [R3+URZ], R0 ;  /* 0x00000000030075a7 */ /* 0x000e64000802017f */
[----:B-1----:R-:W-:Y:S05]  /*1550*/  @!P1 BRA `(.L_x_18) ;  /* 0x0000005800549947 */ /* 0x002fea0003800000 */
.L_x_17:
[----:B------:R-:W-:Y:S05]  /*1560*/  WARPSYNC.ALL ;  /* 0x0000000000007948 */ /* 0x000fea0003800000 */
[----:B------:R-:W-:Y:S01]  /*1570*/  UIADD3 UR4, UR46, 0x20180, URZ ;  /* 0x000201802e047890 */ /* 0x000fe2000fffe03f */
[----:B------:R-:W-:Y:S01]  /*1580*/  WARPGROUP.ARRIVE ;  /* 0x00000000000079c5 */ /* 0x000fe20000000000 */
[----:B------:R-:W-:Y:S02]  /*1590*/  ULEA UR5, UR41, UR45, 0xa ;  /* 0x0000002d29057291 */ /* 0x000fe4000f8e503f */
[----:B------:R-:W-:Y:S01]  /*15a0*/  USHF.R.U32.HI UR4, URZ, 0x4, UR4 ;  /* 0x000000043f047899 */ /* 0x000fe20008011604 */
[----:B------:R-:W-:Y:S01]  /*15b0*/  UMOV UR9, 0x40000040 ;  /* 0x4000004000097882 */ /* 0x000fe20000000000 */
[----:B------:R-:W-:-:S02]  /*15c0*/  UMOV UR11, 0x40000040 ;  /* 0x40000040000b7882 */ /* 0x000fc40000000000 */
[----:B------:R-:W-:Y:S01]  /*15d0*/  ULOP3.LUT UR4, UR4, 0x3fff, URZ, 0xc0, !UPT ;  /* 0x00003fff04047892 */ /* 0x000fe2000f8ec03f */
[----:B------:R-:W-:-:S03]  /*15e0*/  UMOV UR8, UR5 ;  /* 0x0000000500087c82 */ /* 0x000fc60008000000 */
[----:B------:R-:W-:-:S04]  /*15f0*/  ULOP3.LUT UR4, UR4, 0x10000, URZ, 0xfc, !UPT ;  /* 0x0001000004047892 */ /* 0x000fc8000f8efc3f */
[----:B------:R-:W-:-:S07]  /*1600*/  UIMAD UR6, UR41, 0x300, UR4 ;  /* 0x00000300290678a4 */ /* 0x000fce000f8e0204 */
[----:B------:R-:W-:Y:S02]  /*1610*/  UMOV UR10, UR6 ;  /* 0x00000006000a7c82 */ /* 0x000fe40008000000 */
[----:B------:R-:W-:Y:S01]  /*1620*/  HGMMA.64x96x16.F32 R24, gdesc[UR8], RZ, !UPT, gsb0 ;  /* 0x01600000081879f0 */ /* 0x000fe2000c0008ff */
[----:B------:R-:W-:Y:S02]  /*1630*/  UIADD3 UR8, UR5, 0x2, URZ ;  /* 0x0000000205087890 */ /* 0x000fe4000fffe03f */
[----:B------:R-:W-:Y:S01]  /*1640*/  UIADD3 UR10, UR6, 0x2, URZ ;  /* 0x00000002060a7890 */ /* 0x000fe2000fffe03f */
[----:B------:R-:W-:Y:S01]  /*1650*/  UMOV UR9, 0x40000040 ;  /* 0x4000004000097882 */ /* 0x000fe20000000000 */
[----:B------:R-:W-:Y:S01]  /*1660*/  UMOV UR11, 0x40000040 ;  /* 0x40000040000b7882 */ /* 0x000fe20000000000 */
[----:B------:R-:W-:Y:S02]  /*1670*/  WARPGROUP.DEPBAR.LE gsb0, 0x0 ;  /* 0x00008000000079c5 */ /* 0x000fe40000010000 */
[----:B------:R-:W-:-:S06]  /*1680*/  WARPGROUP.ARRIVE ;  /* 0x00000000000079c5 */ /* 0x000fcc0000000000 */
[----:B------:R-:W-:Y:S01]  /*1690*/  HGMMA.64x96x16.F32 R24, gdesc[UR8], R24, gsb0 ;  /* 0x01600000081879f0 */ /* 0x000fe20008000818 */
        /* <DEDUP_REMOVED lines=13> */
[----:B------:R-:W-:Y:S03]  /*1770*/  HGMMA.64x96x16.F32 R24, gdesc[UR8], R24, gsb0 ;  /* 0x01600000081879f0 */ /* 0x000fe60008000818 */
[----:B------:R-:W-:Y:S02]  /*1780*/  WARPGROUP.DEPBAR.LE gsb0, 0x0 ;  /* 0x00008000000079c5 */ /* 0x000fe40000010000 */
[----:B------:R-:W-:Y:S05]  /*1790*/  @!P2 BRA `(.L_x_19) ;  /* 0x00000004001ca947 */ /* 0x000fea0003800000 */
[----:B------:R-:W-:Y:S01]  /*17a0*/  UIADD3 UR5, UR41, 0x1, URZ ;  /* 0x0000000129057890 */ /* 0x000fe2000fffe03f */
[----:B01----:R-:W-:-:S03]  /*17b0*/  IMAD.U32 R0, RZ, RZ, UR44 ;  /* 0x0000002cff007e24 */ /* 0x003fc6000f8e00ff */
[----:B------:R-:W-:-:S04]  /*17c0*/  UISETP.NE.AND UP0, UPT, UR5, 0x8, UPT ;  /* 0x000000080500788c */ /* 0x000fc8000bf05270 */
[----:B------:R-:W-:Y:S02]  /*17d0*/  USEL UR6, URZ, 0x1, UP0 ;  /* 0x000000013f067887 */ /* 0x000fe40008000000 */
[----:B------:R-:W-:Y:S02]  /*17e0*/  USEL UR5, UR5, URZ, UP0 ;  /* 0x0000003f05057287 */ /* 0x000fe40008000000 */
[----:B------:R-:W-:-:S06]  /*17f0*/  ULOP3.LUT UR6, UR40, UR6, URZ, 0x3c, !UPT ;  /* 0x0000000628067292 */ /* 0x000fcc000f8e3c3f */
[----:B------:R-:W-:Y:S01]  /*1800*/  IMAD.U32 R5, RZ, RZ, UR6 ;  /* 0x00000006ff057e24 */ /* 0x000fe2000f8e00ff */
[----:B------:R-:W-:-:S06]  /*1810*/  UMOV UR6, UR41 ;  /* 0x0000002900067c82 */ /* 0x000fcc0008000000 */
.L_x_26:
[----:B01----:R-:W-:Y:S05]  /*1820*/  @!P0 BRA `(.L_x_20) ;  /* 0x0000000000048947 */ /* 0x003fea0003800000 */
[----:B------:R-:W-:Y:S01]  /*1830*/  BPT.TRAP 0x1 ;  /* 0x000000040000795c */ /* 0x000fe20000300000 */
.L_x_20:
[----:B------:R-:W0:Y:S01]  /*1840*/  S2UR UR8, SR_CgaCtaId ;  /* 0x00000000000879c3 */ /* 0x000e220000008800 */
[----:B------:R-:W-:Y:S01]  /*1850*/  UMOV UR7, 0x400 ;  /* 0x0000040000077882 */ /* 0x000fe20000000000 */
[----:B------:R-:W-:Y:S01]  /*1860*/  SHF.L.U32 R3, R5, 0x1f, RZ ;  /* 0x0000001f05037819 */ /* 0x000fe200000006ff */
[----:B0-----:R-:W-:-:S04]  /*1870*/  ULEA UR13, UR8, UR7, 0x18 ;  /* 0x00000007080d7291 */ /* 0x001fc8000f8ec03f */
[----:B------:R-:W-:-:S09]  /*1880*/  ULEA UR7, UR5, UR13, 0x3 ;  /* 0x0000000d05077291 */ /* 0x000fd2000f8e183f */
[----:B------:R0:W1:Y:S01]  /*1890*/  SYNCS.PHASECHK.TRANS64.TRYWAIT P1, [UR7], R3 ;  /* 0x00000003ff0075a7 */ /* 0x0000620008020147 */
[----:B------:R-:W-:Y:S05]  /*18a0*/  @!P0 BRA `(.L_x_21) ;  /* 0x0000000000048947 */ /* 0x000fea0003800000 */
[----:B------:R-:W-:Y:S01]  /*18b0*/  BPT.TRAP 0x1 ;  /* 0x000000040000795c */ /* 0x000fe20000300000 */
.L_x_21:
[----:B-1----:R-:W-:Y:S05]  /*18c0*/  @P1 BRA `(.L_x_22) ;  /* 0x0000000000081947 */ /* 0x002fea0003800000 */
[----:B------:R-:W1:Y:S02]  /*18d0*/  SYNCS.PHASECHK.TRANS64.TRYWAIT P1, [UR7], R3 ;  /* 0x00000003ff0075a7 */ /* 0x000e640008020147 */
[----:B-1----:R-:W-:Y:S05]  /*18e0*/  @!P1 BRA `(.L_x_23) ;  /* 0x0000005400849947 */ /* 0x002fea0003800000 */
.L_x_22:
[----:B------:R-:W-:Y:S01]  /*18f0*/  ULEA UR7, UR5, UR45, 0xa ;  /* 0x0000002d05077291 */ /* 0x000fe2000f8e503f */
[----:B------:R-:W-:Y:S01]  /*1900*/  WARPGROUP.ARRIVE ;  /* 0x00000000000079c5 */ /* 0x000fe20000000000 */
[----:B------:R-:W-:Y:S01]  /*1910*/  UIMAD UR12, UR5, 0x300, UR4 ;  /* 0x00000300050c78a4 */ /* 0x000fe2000f8e0204 */
[----:B------:R-:W-:Y:S01]  /*1920*/  UMOV UR9, 0x40000040 ;  /* 0x4000004000097882 */ /* 0x000fe20000000000 */
[----:B------:R-:W-:-:S03]  /*1930*/  UMOV UR11, 0x40000040 ;  /* 0x40000040000b7882 */ /* 0x000fc60000000000 */
[----:B------:R-:W-:Y:S02]  /*1940*/  UMOV UR8, UR7 ;  /* 0x0000000700087c82 */ /* 0x000fe40008000000 */
[----:B------:R-:W-:Y:S02]  /*1950*/  UMOV UR10, UR12 ;  /* 0x0000000c000a7c82 */ /* 0x000fe40008000000 */
[----:B------:R-:W-:Y:S01]  /*1960*/  HGMMA.64x96x16.F32 R24, gdesc[UR8], R24, gsb0 ;  /* 0x01600000081879f0 */ /* 0x000fe20008000818 */
[----:B------:R-:W-:Y:S02]  /*1970*/  UIADD3 UR8, UR7, 0x2, URZ ;  /* 0x0000000207087890 */ /* 0x000fe4000fffe03f */
[----:B------:R-:W-:Y:S01]  /*1980*/  UIADD3 UR10, UR12, 0x2, URZ ;  /* 0x000000020c0a7890 */ /* 0x000fe2000fffe03f */
[----:B------:R-:W-:Y:S01]  /*1990*/  UMOV UR9, 0x40000040 ;  /* 0x4000004000097882 */ /* 0x000fe20000000000 */
[----:B------:R-:W-:Y:S01]  /*19a0*/  UMOV UR11, 0x40000040 ;  /* 0x40000040000b7882 */ /* 0x000fe20000000000 */
[----:B------:R-:W-:-:S02]  /*19b0*/  WARPGROUP.DEPBAR.LE gsb0, 0x0 ;  /* 0x00008000000079c5 */ /* 0x000fc40000010000 */
        /* <DEDUP_REMOVED lines=18> */
[----:B------:R-:W-:Y:S01]  /*1ae0*/  BPT.TRAP 0x1 ;  /* 0x000000040000795c */ /* 0x000fe20000300000 */
.L_x_24:
[----:B------:R-:W-:Y:S01]  /*1af0*/  ULEA UR7, UR6, UR13, 0x3 ;  /* 0x0000000d06077291 */ /* 0x000fe2000f8e183f */
[----:B------:R-:W-:-:S03]  /*1b00*/  ISETP.GT.U32.AND P1, PT, R18, 0x1, PT ;  /* 0x000000011200780c */ /* 0x000fc60003f24070 */
[----:B------:R-:W-:-:S04]  /*1b10*/  UIADD3 UR7, UR7, 0x40, URZ ;  /* 0x0000004007077890 */ /* 0x000fc8000fffe03f */
[----:B------:R-:W-:-:S09]  /*1b20*/  UPRMT UR7, URZ, 0x654, UR7 ;  /* 0x000006543f077896 */ /* 0x000fd20008000007 */
[----:B------:R-:W-:Y:S01]  /*1b30*/  SYNCS.ARRIVE.TRANS64.RED.A1T0 RZ, [UR7], RZ ;  /* 0x000000ffffff79a7 */ /* 0x000fe20008100407 */
[----:B------:R-:W-:Y:S05]  /*1b40*/  @P1 BRA `(.L_x_25) ;  /* 0x0000000000041947 */ /* 0x000fea0003800000 */
[----:B------:R-:W-:Y:S01]  /*1b50*/  BPT.TRAP 0x1 ;  /* 0x000000040000795c */ /* 0x000fe20000300000 */
.L_x_25:
[----:B------:R-:W-:Y:S01]  /*1b60*/  UIADD3 UR5, UR5, 0x1, URZ ;  /* 0x0000000105057890 */ /* 0x000fe2000fffe03f */
[C---:B------:R-:W-:Y:S01]  /*1b70*/  ISETP.GT.AND P1, PT, R0.reuse, 0x1, PT ;  /* 0x000000010000780c */ /* 0x040fe20003f24270 */
[----:B------:R-:W-:Y:S01]  /*1b80*/  UIADD3 UR6, UR6, 0x1, URZ ;  /* 0x0000000106067890 */ /* 0x000fe2000fffe03f */
[----:B------:R-:W-:Y:S01]  /*1b90*/  VIADD R0, R0, 0xffffffff ;  /* 0xffffffff00007836 */ /* 0x000fe20000000000 */
[----:B------:R-:W-:Y:S02]  /*1ba0*/  UISETP.NE.AND UP0, UPT, UR5, 0x8, UPT ;  /* 0x000000080500788c */ /* 0x000fe4000bf05270 */
[----:B------:R-:W-:Y:S02]  /*1bb0*/  UISETP.NE.AND UP1, UPT, UR6, 0x8, UPT ;  /* 0x000000080600788c */ /* 0x000fe4000bf25270 */
[----:B------:R-:W-:Y:S02]  /*1bc0*/  USEL UR7, URZ, 0x1, UP0 ;  /* 0x000000013f077887 */ /* 0x000fe40008000000 */
[----:B------:R-:W-:-:S02]  /*1bd0*/  USEL UR5, UR5, URZ, UP0 ;  /* 0x0000003f05057287 */ /* 0x000fc40008000000 */
[----:B------:R-:W-:Y:S02]  /*1be0*/  USEL UR6, UR6, URZ, UP1 ;  /* 0x0000003f06067287 */ /* 0x000fe40008800000 */
[----:B------:R-:W-:Y:S01]  /*1bf0*/  LOP3.LUT R5, R5, UR7, RZ, 0x3c, !PT ;  /* 0x0000000705057c12 */ /* 0x000fe2000f8e3cff */
[----:B------:R-:W-:Y:S09]  /*1c00*/  @P1 BRA `(.L_x_26) ;  /* 0xfffffffc00041947 */ /* 0x000ff2000383ffff */
.L_x_19:
[----:B01----:R-:W0:Y:S02]  /*1c10*/  LDC R0, c[0x0][0x28c] ;  /* 0x0000a300ff007b82 */ /* 0x003e240000000800 */
[----:B0-----:R-:W-:-:S13]  /*1c20*/  ISETP.GE.AND P1, PT, R0, 0x1, PT ;  /* 0x000000010000780c */ /* 0x001fda0003f26270 */
[----:B------:R-:W-:Y:S05]  /*1c30*/  @!P1 BRA `(.L_x_27) ;  /* 0x0000000000389947 */ /* 0x000fea0003800000 */
[----:B------:R-:W-:Y:S05]  /*1c40*/  @!P0 BRA `(.L_x_28) ;  /* 0x0000000000048947 */ /* 0x000fea0003800000 */
[----:B------:R-:W-:Y:S01]  /*1c50*/  BPT.TRAP 0x1 ;  /* 0x000000040000795c */ /* 0x000fe20000300000 */
.L_x_28:
[----:B------:R-:W0:Y:S01]  /*1c60*/  S2UR UR6, SR_CgaCtaId ;  /* 0x00000000000679c3 */ /* 0x000e220000008800 */
[----:B------:R-:W-:Y:S01]  /*1c70*/  UIADD3 UR4, UR44, UR41, URZ ;  /* 0x000000292c047290 */ /* 0x000fe2000fffe03f */
[----:B------:R-:W-:Y:S01]  /*1c80*/  ISETP.GT.U32.AND P0, PT, R18, 0x1, PT ;  /* 0x000000011200780c */ /* 0x000fe20003f04070 */
[----:B------:R-:W-:Y:S02]  /*1c90*/  UMOV UR5, 0x400 ;  /* 0x0000040000057882 */ /* 0x000fe40000000000 */
[----:B------:R-:W-:-:S04]  /*1ca0*/  USHF.L.U32 UR4, UR4, 0x3, URZ ;  /* 0x0000000304047899 */ /* 0x000fc8000800063f */
[----:B------:R-:W-:Y:S02]  /*1cb0*/  ULOP3.LUT UR4, UR4, 0x38, URZ, 0xc0, !UPT ;  /* 0x0000003804047892 */ /* 0x000fe4000f8ec03f */
[----:B0-----:R-:W-:-:S04]  /*1cc0*/  ULEA UR5, UR6, UR5, 0x18 ;  /* 0x0000000506057291 */ /* 0x001fc8000f8ec03f */
[----:B------:R-:W-:-:S04]  /*1cd0*/  UIADD3 UR4, UR5, 0x40, UR4 ;  /* 0x0000004005047890 */ /* 0x000fc8000fffe004 */
[----:B------:R-:W-:-:S09]  /*1ce0*/  UPRMT UR4, URZ, 0x654, UR4 ;  /* 0x000006543f047896 */ /* 0x000fd20008000004 */
[----:B------:R-:W-:Y:S01]  /*1cf0*/  SYNCS.ARRIVE.TRANS64.RED.A1T0 RZ, [UR4], RZ ;  /* 0x000000ffffff79a7 */ /* 0x000fe20008100404 */
[----:B------:R-:W-:Y:S05]  /*1d00*/  @P0 BRA `(.L_x_27) ;  /* 0x0000000000040947 */ /* 0x000fea0003800000 */
[----:B------:R-:W-:Y:S01]  /*1d10*/  BPT.TRAP 0x1 ;  /* 0x000000040000795c */ /* 0x000fe20000300000 */
.L_x_27:
[----:B------:R-:W-:Y:S01]  /*1d20*/  IMAD R3, R84, 0x60, RZ ;  /* 0x0000006054037824 */ /* 0x000fe200078e02ff */
[----:B------:R-:W-:Y:S01]  /*1d30*/  ULDC UR6, c[0x0][0x288] ;  /* 0x0000a20000067ab9 */ /* 0x000fe20000000800 */
[----:B------:R-:W-:Y:S01]  /*1d40*/  SHF.R.S32.HI R13, RZ, 0x1f, R83 ;  /* 0x0000001fff0d7819 */ /* 0x000fe20000011453 */
[----:B------:R-:W-:Y:S01]  /*1d50*/  IMAD.SHL.U32 R6, R85, 0x80, RZ ;  /* 0x0000008055067824 */ /* 0x000fe200078e00ff */
[----:B------:R-:W-:Y:S01]  /*1d60*/  ULDC.64 UR4, c[0x0][0x5d0] ;  /* 0x0001740000047ab9 */ /* 0x000fe20000000a00 */
[----:B------:R-:W-:Y:S01]  /*1d70*/  LOP3.LUT R10, R3, 0x6, R77, 0xf8, !PT ;  /* 0x00000006030a7812 */ /* 0x000fe200078ef84d */
[----:B------:R-:W-:Y:S01]  /*1d80*/  IMAD.WIDE R84, R85, 0x80, R22 ;  /* 0x0000008055547825 */ /* 0x000fe200078e0216 */
[----:B------:R-:W-:Y:S01]  /*1d90*/  ISETP.GE.AND P0, PT, R3, UR6, PT ;  /* 0x0000000603007c0c */ /* 0x000fe2000bf06270 */
[----:B------:R-:W-:Y:S01]  /*1da0*/  ULDC UR6, c[0x0][0x284] ;  /* 0x0000a10000067ab9 */ /* 0x000fe20000000800 */
[----:B------:R-:W-:Y:S01]  /*1db0*/  SHF.R.S32.HI R11, RZ, 0x1f, R10 ;  /* 0x0000001fff0b7819 */ /* 0x000fe2000001140a */
[----:B------:R-:W-:Y:S01]  /*1dc0*/  IMAD R0, R13, UR4, RZ ;  /* 0x000000040d007c24 */ /* 0x000fe2000f8e02ff */
[----:B------:R-:W-:-:S03]  /*1dd0*/  ISETP.GE.OR P0, PT, R6, UR6, P0 ;  /* 0x0000000606007c0c */ /* 0x000fc60008706670 */
[C---:B------:R-:W-:Y:S02]  /*1de0*/  IMAD R7, R83.reuse, UR5, R0 ;  /* 0x0000000553077c24 */ /* 0x040fe4000f8e0200 */
[----:B------:R-:W-:Y:S01]  /*1df0*/  IMAD.WIDE.U32 R4, R83, UR4, R10 ;  /* 0x0000000453047c25 */ /* 0x000fe2000f8e000a */
[----:B------:R-:W-:-:S03]  /*1e00*/  ULDC.64 UR4, c[0x0][0x5c8] ;  /* 0x0001720000047ab9 */ /* 0x000fc60000000a00 */
[----:B------:R-:W-:Y:S02]  /*1e10*/  IMAD R9, R85, UR4, RZ ;  /* 0x0000000455097c24 */ /* 0x000fe4000f8e02ff */
[----:B------:R-:W-:Y:S02]  /*1e20*/  IMAD.IADD R5, R5, 0x1, R7 ;  /* 0x0000000105057824 */ /* 0x000fe400078e0207 */
[C---:B------:R-:W-:Y:S02]  /*1e30*/  IMAD R9, R84.reuse, UR5, R9 ;  /* 0x0000000554097c24 */ /* 0x040fe4000f8e0209 */
[----:B------:R-:W-:-:S04]  /*1e40*/  IMAD.WIDE.U32 R86, R84, UR4, R4 ;  /* 0x0000000454567c25 */ /* 0x000fc8000f8e0004 */
[----:B------:R-:W-:Y:S01]  /*1e50*/  IMAD.MOV.U32 R0, RZ, RZ, -0x1 ;  /* 0xffffffffff007424 */ /* 0x000fe200078e00ff */
[----:B------:R-:W-:Y:S06]  /*1e60*/  @P0 BRA `(.L_x_29) ;  /* 0x00000030005c0947 */ /* 0x000fec0003800000 */
[----:B-----5:R-:W-:Y:S01]  /*1e70*/  FSETP.NEU.AND P0, PT, R72, RZ, PT ;  /* 0x000000ff4800720b */ /* 0x020fe20003f0d000 */
[----:B------:R-:W-:Y:S01]  /*1e80*/  IMAD.IADD R4, R76, 0x1, -R3 ;  /* 0x000000014c047824 */ /* 0x000fe200078e0a03 */
[----:B------:R-:W-:Y:S01]  /*1e90*/  BSSY B0, `(.L_x_29) ;  /* 0x0000314000007945 */ /* 0x000fe20003800000 */
[----:B------:R-:W-:Y:S02]  /*1ea0*/  IMAD.IADD R3, R81, 0x1, -R6 ;  /* 0x0000000151037824 */ /* 0x000fe400078e0a06 */
[----:B------:R-:W-:Y:S01]  /*1eb0*/  IMAD.IADD R97, R87, 0x1, R9 ;  /* 0x0000000157617824 */ /* 0x000fe200078e0209 */
[----:B------:R-:W-:-:S04]  /*1ec0*/  ISETP.GT.AND P2, PT, R4, RZ, PT ;  /* 0x000000ff0400720c */ /* 0x000fc80003f44270 */
[----:B------:R-:W-:-:S03]  /*1ed0*/  ISETP.GT.AND P1, PT, R3, RZ, P2 ;  /* 0x000000ff0300720c */ /* 0x000fc60001724270 */
[----:B------:R-:W-:Y:S10]  /*1ee0*/  @!P0 BRA `(.L_x_30) ;  /* 0x0000002000888947 */ /* 0x000ff40003800000 */
[----:B------:R-:W0:Y:S01]  /*1ef0*/  LDC.64 R90, c[0x0][0x5b8] ;  /* 0x00016e00ff5a7b82 */ /* 0x000e220000000a00 */
[----:B------:R-:W-:-:S07]  /*1f00*/  ULDC.64 UR4, c[0x0][0x5c0] ;  /* 0x0001700000047ab9 */ /* 0x000fce0000000a00 */
[----:B------:R-:W1:Y:S08]  /*1f10*/  LDC.64 R92, c[0x0][0x5b0] ;  /* 0x00016c00ff5c7b82 */ /* 0x000e700000000a00 */
[----:B------:R-:W2:Y:S01]  /*1f20*/  LDC.64 R94, c[0x0][0x5a8] ;  /* 0x00016a00ff5e7b82 */ /* 0x000ea20000000a00 */
[-C--:B0-----:R-:W-:Y:S02]  /*1f30*/  IMAD R6, R13, R90.reuse, RZ ;  /* 0x0000005a0d067224 */ /* 0x081fe400078e02ff */
[----:B------:R-:W-:-:S04]  /*1f40*/  IMAD.WIDE.U32 R88, R83, R90, R10 ;  /* 0x0000005a53587225 */ /* 0x000fc800078e000a */
[----:B------:R-:W-:Y:S02]  /*1f50*/  IMAD R87, R83, R91, R6 ;  /* 0x0000005b53577224 */ /* 0x000fe400078e0206 */
[-C--:B-1----:R-:W-:Y:S02]  /*1f60*/  IMAD R5, R85, R92.reuse, RZ ;  /* 0x0000005c55057224 */ /* 0x082fe400078e02ff */
[----:B------:R-:W-:Y:S02]  /*1f70*/  IMAD.IADD R13, R89, 0x1, R87 ;  /* 0x00000001590d7824 */ /* 0x000fe400078e0257 */
[----:B------:R-:W-:Y:S02]  /*1f80*/  IMAD.MOV.U32 R12, RZ, RZ, R88 ;  /* 0x000000ffff0c7224 */ /* 0x000fe400078e0058 */
[C---:B------:R-:W-:Y:S02]  /*1f90*/  IMAD R91, R84.reuse, R93, R5 ;  /* 0x0000005d545b7224 */ /* 0x040fe400078e0205 */
[----:B------:R-:W-:-:S04]  /*1fa0*/  IMAD.WIDE.U32 R6, R84, R92, R12 ;  /* 0x0000005c54067225 */ /* 0x000fc800078e000c */
[----:B------:R-:W-:Y:S01]  /*1fb0*/  IMAD.IADD R5, R7, 0x1, R91 ;  /* 0x0000000107057824 */ /* 0x000fe200078e025b */
[----:B--2---:R-:W-:-:S04]  /*1fc0*/  LEA R14, P0, R6, R94, 0x1 ;  /* 0x0000005e060e7211 */ /* 0x004fc800078008ff */
[----:B------:R-:W-:-:S05]  /*1fd0*/  LEA.HI.X R15, R6, R95, R5, 0x1, P0 ;  /* 0x0000005f060f7211 */ /* 0x000fca00000f0c05 */
[----:B------:R0:W2:Y:S01]  /*1fe0*/  @P1 LDG.E.LTC128B.U16 R5, desc[UR38][R14.64] ;  /* 0x000000260e051981 */ /* 0x0000a2000c1e1520 */
[----:B------:R-:W-:Y:S01]  /*1ff0*/  LEA R8, P0, R86, UR4, 0x1 ;  /* 0x0000000456087c11 */ /* 0x000fe2000f8008ff */
[----:B------:R-:W-:Y:S01]  /*2000*/  IMAD.WIDE.U32 R6, R84, R92, R10 ;  /* 0x0000005c54067225 */ /* 0x000fe200078e000a */
[----:B------:R-:W-:Y:S03]  /*2010*/  BSSY B1, `(.L_x_31) ;  /* 0x0000012000017945 */ /* 0x000fe60003800000 */
[----:B------:R-:W-:Y:S02]  /*2020*/  IMAD.IADD R7, R91, 0x1, R7 ;  /* 0x000000015b077824 */ /* 0x000fe400078e0207 */
[----:B------:R-:W-:Y:S01]  /*2030*/  IMAD.WIDE.U32 R20, R83, R90, R6 ;  /* 0x0000005a53147225 */ /* 0x000fe200078e0006 */
[----:B0-----:R-:W-:-:S03]  /*2040*/  SHF.L.U64.HI R15, R92, 0x3, R93 ;  /* 0x000000035c0f7819 */ /* 0x001fc6000001025d */
[----:B------:R-:W-:Y:S01]  /*2050*/  IMAD.IADD R7, R87, 0x1, R21 ;  /* 0x0000000157077824 */ /* 0x000fe200078e0215 */
[----:B------:R-:W-:Y:S01]  /*2060*/  LEA R6, P4, R20, R94, 0x1 ;  /* 0x0000005e14067211 */ /* 0x000fe200078808ff */
[----:B------:R-:W-:-:S03]  /*2070*/  IMAD.SHL.U32 R14, R92, 0x8, RZ ;  /* 0x000000085c0e7824 */ /* 0x000fc600078e00ff */
[----:B------:R-:W-:Y:S01]  /*2080*/  LEA.HI.X R7, R20, R95, R7, 0x1, P4 ;  /* 0x0000005f14077211 */ /* 0x000fe200020f0c07 */
[----:B--2---:R-:W-:-:S05]  /*2090*/  HADD2.F32 R9, -RZ, R5.H0_H0 ;  /* 0x20000005ff097230 */ /* 0x004fca0000004100 */
[----:B------:R-:W-:-:S04]  /*20a0*/  FMUL R9, R9, R72 ;  /* 0x0000004809097220 */ /* 0x000fc80000400000 */
[----:B------:R-:W-:Y:S01]  /*20b0*/  FFMA R24, R24, R19, R9 ;  /* 0x0000001318187223 */ /* 0x000fe20000000009 */
[----:B------:R-:W-:Y:S02]  /*20c0*/  LEA.HI.X R9, R86, UR5, R97, 0x1, P0 ;  /* 0x0000000556097c11 */ /* 0x000fe400080f0c61 */
[----:B------:R-:W-:Y:S02]  /*20d0*/  ISETP.GT.AND P0, PT, R4, 0x1, PT ;  /* 0x000000010400780c */ /* 0x000fe40003f04270 */
[----:B------:R-:W-:Y:S02]  /*20e0*/  F2FP.F16.F32.PACK_AB R24, RZ, R24 ;  /* 0x00000018ff18723e */ /* 0x000fe400000000ff */
[----:B------:R-:W-:-:S03]  /*20f0*/  ISETP.GT.AND P3, PT, R3, RZ, P0 ;  /* 0x000000ff0300720c */ /* 0x000fc60000764270 */
[----:B------:R0:W-:Y:S10]  /*2100*/  @P1 STG.E.U16 desc[UR38][R8.64], R24 ;  /* 0x0000001808001986 */ /* 0x0001f4000c101526 */
[----:B------:R-:W-:Y:S05]  /*2110*/  @!P3 BRA `(.L_x_32) ;  /* 0x000000000004b947 */ /* 0x000fea0003800000 */
[----:B------:R1:W5:Y:S02]  /*2120*/  LDG.E.LTC128B.U16 R5, desc[UR38][R6.64+0x2] ;  /* 0x0000022606057981 */ /* 0x000364000c1e1520 */
.L_x_32:
[----:B------:R-:W-:Y:S05]  /*2130*/  BSYNC B1 ;  /* 0x0000000000017941 */ /* 0x000fea0003800000 */
.L_x_31:
[----:B-----5:R-:W-:Y:S01]  /*2140*/  HADD2.F32 R85, -RZ, R5.H0_H0 ;  /* 0x20000005ff557230 */ /* 0x020fe20000004100 */
[----:B------:R-:W-:Y:S01]  /*2150*/  ISETP.GT.AND P2, PT, R3, 0x8, P2 ;  /* 0x000000080300780c */ /* 0x000fe20001744270 */
[----:B------:R-:W-:Y:S01]  /*2160*/  IMAD.WIDE.U32 R20, R84, R92, R14 ;  /* 0x0000005c54147225 */ /* 0x000fe200078e000e */
[----:B0-----:R-:W-:-:S03]  /*2170*/  PRMT R24, R5, 0x7610, R24 ;  /* 0x0000761005187816 */ /* 0x001fc60000000018 */
[----:B------:R-:W-:Y:S01]  /*2180*/  FMUL R12, R85, R72 ;  /* 0x00000048550c7220 */ /* 0x000fe20000400000 */
[----:B------:R-:W-:Y:S01]  /*2190*/  IMAD.IADD R91, R91, 0x1, R21 ;  /* 0x000000015b5b7824 */ /* 0x000fe200078e0215 */
[----:B------:R-:W-:Y:S02]  /*21a0*/  IADD3 R88, P1, R88, R20, RZ ;  /* 0x0000001458587210 */ /* 0x000fe40007f3e0ff */
[----:B------:R-:W-:-:S03]  /*21b0*/  FFMA R12, R25, R19, R12 ;  /* 0x00000013190c7223 */ /* 0x000fc6000000000c */
[----:B------:R-:W-:Y:S01]  /*21c0*/  IMAD.X R13, R91, 0x1, R13, P1 ;  /* 0x000000015b0d7824 */ /* 0x000fe200008e060d */
[C---:B------:R-:W-:Y:S02]  /*21d0*/  LEA R14, P1, R88.reuse, R94, 0x1 ;  /* 0x0000005e580e7211 */ /* 0x040fe400078208ff */
[----:B------:R-:W-:Y:S02]  /*21e0*/  F2FP.F16.F32.PACK_AB R12, RZ, R12 ;  /* 0x0000000cff0c723e */ /* 0x000fe400000000ff */
[----:B------:R-:W-:Y:S02]  /*21f0*/  LEA.HI.X R15, R88, R95, R13, 0x1, P1 ;  /* 0x0000005f580f7211 */ /* 0x000fe400008f0c0d */
[----:B------:R-:W-:-:S05]  /*2200*/  PRMT R21, R12, 0x7610, R21 ;  /* 0x000076100c157816 */ /* 0x000fca0000000015 */
[----:B------:R0:W-:Y:S04]  /*2210*/  @P3 STG.E.U16 desc[UR38][R8.64+0x2], R21 ;  /* 0x0000021508003986 */ /* 0x0001e8000c101526 */
[----:B------:R-:W2:Y:S01]  /*2220*/  @P2 LDG.E.LTC128B.U16 R24, desc[UR38][R14.64] ;  /* 0x000000260e182981 */ /* 0x000ea2000c1e1520 */
[----:B------:R-:W-:Y:S01]  /*2230*/  IADD3 R20, P1, R10, R20, RZ ;  /* 0x000000140a147210 */ /* 0x000fe20007f3e0ff */
[----:B------:R-:W-:Y:S01]  /*2240*/  BSSY B1, `(.L_x_33) ;  /* 0x0000011000017945 */ /* 0x000fe20003800000 */
[----:B------:R-:W-:Y:S02]  /*2250*/  SHF.L.U64.HI R13, R73, 0x1, R74 ;  /* 0x00000001490d7819 */ /* 0x000fe4000001024a */
[----:B------:R-:W-:Y:S01]  /*2260*/  ISETP.GT.AND P0, PT, R3, 0x8, P0 ;  /* 0x000000080300780c */ /* 0x000fe20000704270 */
[----:B0-----:R-:W-:Y:S01]  /*2270*/  IMAD.X R21, R11, 0x1, R91, P1 ;  /* 0x000000010b157824 */ /* 0x001fe200008e065b */
[----:B------:R-:W-:Y:S01]  /*2280*/  LEA R12, P1, R73, R8, 0x1 ;  /* 0x00000008490c7211 */ /* 0x000fe200078208ff */
[----:B------:R-:W-:-:S04]  /*2290*/  IMAD.WIDE.U32 R20, R83, R90, R20 ;  /* 0x0000005a53147225 */ /* 0x000fc800078e0014 */
[----:B------:R-:W-:Y:S01]  /*22a0*/  IMAD.X R13, R13, 0x1, R9, P1 ;  /* 0x000000010d0d7824 */ /* 0x000fe200008e0609 */
[----:B------:R-:W-:Y:S01]  /*22b0*/  LEA R10, P3, R20, R94, 0x1 ;  /* 0x0000005e140a7211 */ /* 0x000fe200078608ff */
[----:B------:R-:W-:-:S05]  /*22c0*/  IMAD.IADD R11, R87, 0x1, R21 ;  /* 0x00000001570b7824 */ /* 0x000fca00078e0215 */
[----:B------:R-:W-:Y:S01]  /*22d0*/  LEA.HI.X R11, R20, R95, R11, 0x1, P3 ;  /* 0x0000005f140b7211 */ /* 0x000fe200018f0c0b */
[----:B--2---:R-:W-:-:S05]  /*22e0*/  HADD2.F32 R5, -RZ, R24.H0_H0 ;  /* 0x20000018ff057230 */ /* 0x004fca0000004100 */
[----:B------:R-:W-:-:S04]  /*22f0*/  FMUL R5, R5, R72 ;  /* 0x0000004805057220 */ /* 0x000fc80000400000 */
[----:B------:R-:W-:-:S05]  /*2300*/  FFMA R5, R26, R19, R5 ;  /* 0x000000131a057223 */ /* 0x000fca0000000005 */
[----:B------:R-:W-:-:S05]  /*2310*/  F2FP.F16.F32.PACK_AB R5, RZ, R5 ;  /* 0x00000005ff05723e */ /* 0x000fca00000000ff */
[----:B------:R0:W-:Y:S01]  /*2320*/  @P2 STG.E.U16 desc[UR38][R12.64], R5 ;  /* 0x000000050c002986 */ /* 0x0001e2000c101526 */
[----:B------:R-:W-:Y:S05]  /*2330*/  @!P0 BRA `(.L_x_34) ;  /* 0x0000000000048947 */ /* 0x000fea0003800000 */
[----:B------:R2:W5:Y:S02]  /*2340*/  LDG.E.LTC128B.U16 R24, desc[UR38][R10.64+0x2] ;  /* 0x000002260a187981 */ /* 0x000564000c1e1520 */
.L_x_34:
[----:B------:R-:W-:Y:S05]  /*2350*/  BSYNC B1 ;  /* 0x0000000000017941 */ /* 0x000fea0003800000 */
.L_x_33:
[----:B0----5:R-:W-:Y:S01]  /*2360*/  HADD2.F32 R5, -RZ, R24.H0_H0 ;  /* 0x20000018ff057230 */ /* 0x021fe20000004100 */
[----:B------:R-:W-:Y:S01]  /*2370*/  ISETP.GT.AND P1, PT, R4, 0x8, PT ;  /* 0x000000080400780c */ /* 0x000fe20003f24270 */
[----:B------:R-:W-:Y:S03]  /*2380*/  BSSY B1, `(.L_x_35) ;  /* 0x0000008000017945 */ /* 0x000fe60003800000 */
[----:B------:R-:W-:Y:S01]  /*2390*/  FMUL R14, R5, R72 ;  /* 0x00000048050e7220 */ /* 0x000fe20000400000 */
[----:B------:R-:W-:-:S03]  /*23a0*/  ISETP.GT.AND P2, PT, R3, RZ, P1 ;  /* 0x000000ff0300720c */ /* 0x000fc60000f44270 */
[----:B------:R-:W-:-:S05]  /*23b0*/  FFMA R14, R27, R19, R14 ;  /* 0x000000131b0e7223 */ /* 0x000fca000000000e */
[----:B------:R-:W-:-:S05]  /*23c0*/  F2FP.F16.F32.PACK_AB R14, RZ, R14 ;  /* 0x0000000eff0e723e */ /* 0x000fca00000000ff */
[----:B------:R0:W-:Y:S01]  /*23d0*/  @P0 STG.E.U16 desc[UR38][R12.64+0x2], R14 ;  /* 0x0000020e0c000986 */ /* 0x0001e2000c101526 */
[----:B------:R-:W-:Y:S05]  /*23e0*/  @!P2 BRA `(.L_x_36) ;  /* 0x000000000004a947 */ /* 0x000fea0003800000 */
[----:B------:R3:W5:Y:S02]  /*23f0*/  LDG.E.LTC128B.U16 R24, desc[UR38][R6.64+0x10] ;  /* 0x0000102606187981 */ /* 0x000764000c1e1520 */
.L_x_36:
[----:B------:R-:W-:Y:S05]  /*2400*/  BSYNC B1 ;  /* 0x0000000000017941 */ /* 0x000fea0003800000 */
.L_x_35:
[----:B-----5:R-:W-:Y:S01]  /*2410*/  HADD2.F32 R5, -RZ, R24.H0_H0 ;  /* 0x20000018ff057230 */ /* 0x020fe20000004100 */
        /* <DEDUP_REMOVED lines=9> */
.L_x_38:
[----:B------:R-:W-:Y:S05]  /*24b0*/  BSYNC B1 ;  /* 0x0000000000017941 */ /* 0x000fea0003800000 */
.L_x_37:
[----:B----45:R-:W-:Y:S01]  /*24c0*/  HADD2.F32 R5, -RZ, R24.H0_H0 ;  /* 0x20000018ff057230 */ /* 0x030fe20000004100 */
[----:B------:R-:W-:Y:S01]  /*24d0*/  ISETP.GT.AND P1, PT, R3, 0x8, P1 ;  /* 0x000000080300780c */ /* 0x000fe20000f24270 */
[----:B------:R-:W-:Y:S03]  /*24e0*/  BSSY B1, `(.L_x_39) ;  /* 0x0000007000017945 */ /* 0x000fe60003800000 */
[----:B0-----:R-:W-:-:S04]  /*24f0*/  FMUL R14, R5, R72 ;  /* 0x00000048050e7220 */ /* 0x001fc80000400000 */
[----:B------:R-:W-:-:S05]  /*2500*/  FFMA R14, R29, R19, R14 ;  /* 0x000000131d0e7223 */ /* 0x000fca000000000e */
[----:B------:R-:W-:-:S05]  /*2510*/  F2FP.F16.F32.PACK_AB R14, RZ, R14 ;  /* 0x0000000eff0e723e */ /* 0x000fca00000000ff */
[----:B------:R0:W-:Y:S01]  /*2520*/  @P3 STG.E.U16 desc[UR38][R8.64+0x12], R14 ;  /* 0x0000120e08003986 */ /* 0x0001e2000c101526 */
[----:B------:R-:W-:Y:S05]  /*2530*/  @!P1 BRA `(.L_x_40) ;  /* 0x0000000000049947 */ /* 0x000fea0003800000 */
[----:B------:R4:W5:Y:S02]  /*2540*/  LDG.E.LTC128B.U16 R24, desc[UR38][R10.64+0x10] ;  /* 0x000010260a187981 */ /* 0x000964000c1e1520 */
.L_x_40:
[----:B------:R-:W-:Y:S05]  /*2550*/  BSYNC B1 ;  /* 0x0000000000017941 */ /* 0x000fea0003800000 */
.L_x_39:
[----:B-----5:R-:W-:Y:S01]  /*2560*/  HADD2.F32 R5, -RZ, R24.H0_H0 ;  /* 0x20000018ff057230 */ /* 0x020fe20000004100 */
[----:B------:R-:W-:Y:S01]  /*2570*/  ISETP.GT.AND P0, PT, R3, 0x8, P0 ;  /* 0x000000080300780c */ /* 0x000fe20000704270 */
[----:B------:R-:W-:Y:S03]  /*2580*/  BSSY B1, `(.L_x_41) ;  /* 0x0000007000017945 */ /* 0x000fe60003800000 */
[----:B------:R-:W-:-:S04]  /*2590*/  FMUL R5, R5, R72 ;  /* 0x0000004805057220 */ /* 0x000fc80000400000 */
[----:B------:R-:W-:-:S05]  /*25a0*/  FFMA R5, R30, R19, R5 ;  /* 0x000000131e057223 */ /* 0x000fca0000000005 */
[----:B------:R-:W-:-:S05]  /*25b0*/  F2FP.F16.F32.PACK_AB R5, RZ, R5 ;  /* 0x00000005ff05723e */ /* 0x000fca00000000ff */
[----:B------:R0:W-:Y:S01]  /*25c0*/  @P1 STG.E.U16 desc[UR38][R12.64+0x10], R5 ;  /* 0x000010050c001986 */ /* 0x0001e2000c101526 */
[----:B------:R-:W-:Y:S05]  /*25d0*/  @!P0 BRA `(.L_x_42) ;  /* 0x0000000000048947 */ /* 0x000fea0003800000 */
[----:B------:R0:W5:Y:S02]  /*25e0*/  LDG.E.LTC128B.U16 R24, desc[UR38][R10.64+0x12] ;  /* 0x000012260a187981 */ /* 0x000164000c1e1520 */
.L_x_42:
[----:B------:R-:W-:Y:S05]  /*25f0*/  BSYNC B1 ;  /* 0x0000000000017941 */ /* 0x000fea0003800000 */
.L_x_41:
        /* <DEDUP_REMOVED lines=10> */
.L_x_44:
[----:B------:R-:W-:Y:S05]  /*26a0*/  BSYNC B1 ;  /* 0x0000000000017941 */ /* 0x000fea0003800000 */
.L_x_43:
        /* <DEDUP_REMOVED lines=10> */
.L_x_46:
[----:B------:R-:W-:Y:S05]  /*2750*/  BSYNC B1 ;  /* 0x0000000000017941 */ /* 0x000fea0003800000 */
.L_x_45:
[----:B0----5:R-:W-:Y:S01]  /*2760*/  HADD2.F32 R5, -RZ, R24.H0_H0 ;  /* 0x20000018ff057230 */ /* 0x021fe20000004100 */
        /* <DEDUP_REMOVED lines=8> */
.L_x_48:
[----:B------:R-:W-:Y:S05]  /*27f0*/  BSYNC B1 ;  /* 0x0000000000017941 */ /* 0x000fea0003800000 */
.L_x_47:
        /* <DEDUP_REMOVED lines=9> */
.L_x_50:
[----:B------:R-:W-:Y:S05]  /*2890*/  BSYNC B1 ;  /* 0x0000000000017941 */ /* 0x000fea0003800000 */
.L_x_49:
        /* <DEDUP_REMOVED lines=10> */
.L_x_52:
[----:B------:R-:W-:Y:S05]  /*2940*/  BSYNC B1 ;  /* 0x0000000000017941 */ /* 0x000fea0003800000 */
.L_x_51:
        /* <DEDUP_REMOVED lines=10> */
.L_x_54:
[----:B------:R-:W-:Y:S05]  /*29f0*/  BSYNC B1 ;  /* 0x0000000000017941 */ /* 0x000fea0003800000 */
.L_x_53:
        /* <DEDUP_REMOVED lines=9> */
.L_x_56:
[----:B------:R-:W-:Y:S05]  /*2a90*/  BSYNC B1 ;  /* 0x0000000000017941 */ /* 0x000fea0003800000 */
.L_x_55:
        /* <DEDUP_REMOVED lines=9> */
.L_x_58:
[----:B------:R-:W-:Y:S05]  /*2b30*/  BSYNC B1 ;  /* 0x0000000000017941 */ /* 0x000fea0003800000 */
.L_x_57:
        /* <DEDUP_REMOVED lines=10> */
.L_x_60:
[----:B------:R-:W-:Y:S05]  /*2be0*/  BSYNC B1 ;  /* 0x0000000000017941 */ /* 0x000fea0003800000 */
.L_x_59:
        /* <DEDUP_REMOVED lines=10> */
.L_x_62:
[----:B------:R-:W-:Y:S05]  /*2c90*/  BSYNC B1 ;  /* 0x0000000000017941 */ /* 0x000fea0003800000 */
.L_x_61:
        /* <DEDUP_REMOVED lines=9> */
.L_x_64:
[----:B------:R-:W-:Y:S05]  /*2d30*/  BSYNC B1 ;  /* 0x0000000000017941 */ /* 0x000fea0003800000 */
.L_x_63:
        /* <DEDUP_REMOVED lines=9> */
.L_x_66:
[----:B------:R-:W-:Y:S05]  /*2dd0*/  BSYNC B1 ;  /* 0x0000000000017941 */ /* 0x000fea0003800000 */
.L_x_65:
        /* <DEDUP_REMOVED lines=10> */
.L_x_68:
[----:B------:R-:W-:Y:S05]  /*2e80*/  BSYNC B1 ;  /* 0x0000000000017941 */ /* 0x000fea0003800000 */
.L_x_67:
        /* <DEDUP_REMOVED lines=10> */
.L_x_70:
[----:B------:R-:W-:Y:S05]  /*2f30*/  BSYNC B1 ;  /* 0x0000000000017941 */ /* 0x000fea0003800000 */
.L_x_69:
        /* <DEDUP_REMOVED lines=9> */
.L_x_72:
[----:B------:R-:W-:Y:S05]  /*2fd0*/  BSYNC B1 ;  /* 0x0000000000017941 */ /* 0x000fea0003800000 */
.L_x_71:
        /* <DEDUP_REMOVED lines=9> */
.L_x_74:
[----:B------:R-:W-:Y:S05]  /*3070*/  BSYNC B1 ;  /* 0x0000000000017941 */ /* 0x000fea0003800000 */
.L_x_73:
        /* <DEDUP_REMOVED lines=10> */
.L_x_76:
[----:B------:R-:W-:Y:S05]  /*3120*/  BSYNC B1 ;  /* 0x0000000000017941 */ /* 0x000fea0003800000 */
.L_x_75:
        /* <DEDUP_REMOVED lines=10> */
.L_x_78:
[----:B------:R-:W-:Y:S05]  /*31d0*/  BSYNC B1 ;  /* 0x0000000000017941 */ /* 0x000fea0003800000 */
.L_x_77:
        /* <DEDUP_REMOVED lines=9> */
.L_x_80:
[----:B------:R-:W-:Y:S05]  /*3270*/  BSYNC B1 ;  /* 0x0000000000017941 */ /* 0x000fea0003800000 */
.L_x_79:
        /* <DEDUP_REMOVED lines=9> */
.L_x_82:
[----:B------:R-:W-:Y:S05]  /*3310*/  BSYNC B1 ;  /* 0x0000000000017941 */ /* 0x000fea0003800000 */
.L_x_81:
        /* <DEDUP_REMOVED lines=10> */
.L_x_84:
[----:B------:R-:W-:Y:S05]  /*33c0*/  BSYNC B1 ;  /* 0x0000000000017941 */ /* 0x000fea0003800000 */
.L_x_83:
        /* <DEDUP_REMOVED lines=10> */
.L_x_86:
[----:B------:R-:W-:Y:S05]  /*3470*/  BSYNC B1 ;  /* 0x0000000000017941 */ /* 0x000fea0003800000 */
.L_x_85:
        /* <DEDUP_REMOVED lines=9> */
.L_x_88:
[----:B------:R-:W-:Y:S05]  /*3510*/  BSYNC B1 ;  /* 0x0000000000017941 */ /* 0x000fea0003800000 */
.L_x_87:
        /* <DEDUP_REMOVED lines=9> */
.L_x_90:
[----:B------:R-:W-:Y:S05]  /*35b0*/  BSYNC B1 ;  /* 0x0000000000017941 */ /* 0x000fea0003800000 */
.L_x_89:
        /* <DEDUP_REMOVED lines=10> */
.L_x_92:
[----:B------:R-:W-:Y:S05]  /*3660*/  BSYNC B1 ;  /* 0x0000000000017941 */ /* 0x000fea0003800000 */
.L_x_91:
        /* <DEDUP_REMOVED lines=10> */
.L_x_94:
[----:B------:R-:W-:Y:S05]  /*3710*/  BSYNC B1 ;  /* 0x0000000000017941 */ /* 0x000fea0003800000 */
.L_x_93:
        /* <DEDUP_REMOVED lines=9> */
.L_x_96:
[----:B------:R-:W-:Y:S05]  /*37b0*/  BSYNC B1 ;  /* 0x0000000000017941 */ /* 0x000fea0003800000 */
.L_x_95:
        /* <DEDUP_REMOVED lines=9> */
.L_x_98:
[----:B------:R-:W-:Y:S05]  /*3850*/  BSYNC B1 ;  /* 0x0000000000017941 */ /* 0x000fea0003800000 */
.L_x_97:
        /* <DEDUP_REMOVED lines=10> */
.L_x_100:
[----:B------:R-:W-:Y:S05]  /*3900*/  BSYNC B1 ;  /* 0x0000000000017941 */ /* 0x000fea0003800000 */
.L_x_99:
        /* <DEDUP_REMOVED lines=10> */
.L_x_102:
[----:B------:R-:W-:Y:S05]  /*39b0*/  BSYNC B1 ;  /* 0x0000000000017941 */ /* 0x000fea0003800000 */
.L_x_101:
        /* <DEDUP_REMOVED lines=9> */
.L_x_104:
[----:B------:R-:W-:Y:S05]  /*3a50*/  BSYNC B1 ;  /* 0x0000000000017941 */ /* 0x000fea0003800000 */
.L_x_103:
        /* <DEDUP_REMOVED lines=9> */
.L_x_106:
[----:B------:R-:W-:Y:S05]  /*3af0*/  BSYNC B1 ;  /* 0x0000000000017941 */ /* 0x000fea0003800000 */
.L_x_105:
        /* <DEDUP_REMOVED lines=10> */
.L_x_108:
[----:B------:R-:W-:Y:S05]  /*3ba0*/  BSYNC B1 ;  /* 0x0000000000017941 */ /* 0x000fea0003800000 */
.L_x_107:
        /* <DEDUP_REMOVED lines=10> */
.L_x_110:
[----:B------:R-:W-:Y:S05]  /*3c50*/  BSYNC B1 ;  /* 0x0000000000017941 */ /* 0x000fea0003800000 */
.L_x_109:
        /* <DEDUP_REMOVED lines=9> */
.L_x_112:
[----:B------:R-:W-:Y:S05]  /*3cf0*/  BSYNC B1 ;  /* 0x0000000000017941 */ /* 0x000fea0003800000 */
.L_x_111:
        /* <DEDUP_REMOVED lines=9> */
.L_x_114:
[----:B------:R-:W-:Y:S05]  /*3d90*/  BSYNC B1 ;  /* 0x0000000000017941 */ /* 0x000fea0003800000 */
.L_x_113:
        /* <DEDUP_REMOVED lines=10> */
.L_x_116:
[----:B------:R-:W-:Y:S05]  /*3e40*/  BSYNC B1 ;  /* 0x0000000000017941 */ /* 0x000fea0003800000 */
.L_x_115:
[----:B-----5:R-:W-:Y:S01]  /*3e50*/  HADD2.F32 R5, -RZ, R24.H0_H0 ;  /* 0x20000018ff057230 */ /* 0x020fe20000004100 */
[----:B------:R-:W-:Y:S01]  /*3e60*/  ISETP.GT.AND P0, PT, R4, 0x59, PT ;  /* 0x000000590400780c */ /* 0x000fe20003f04270 */
[----:B------:R-:W-:Y:S01]  /*3e70*/  @P2 IMAD.MOV.U32 R4, RZ, RZ, R8 ;  /* 0x000000ffff042224 */ /* 0x000fe200078e0008 */
[----:B------:R-:W-:Y:S02]  /*3e80*/  BSSY B1, `(.L_x_117) ;  /* 0x000000a000017945 */ /* 0x000fe40003800000 */
[----:B------:R-:W-:Y:S01]  /*3e90*/  FMUL R5, R5, R72 ;  /* 0x0000004805057220 */ /* 0x000fe20000400000 */
[----:B------:R-:W-:-:S03]  /*3ea0*/  ISETP.GT.AND P3, PT, R3, RZ, P0 ;  /* 0x000000ff0300720c */ /* 0x000fc60000764270 */
[----:B------:R-:W-:-:S05]  /*3eb0*/  FFMA R5, R68, R19, R5 ;  /* 0x0000001344057223 */ /* 0x000fca0000000005 */
[----:B------:R-:W-:-:S04]  /*3ec0*/  F2FP.F16.F32.PACK_AB R5, RZ, R5 ;  /* 0x00000005ff05723e */ /* 0x000fc800000000ff */
[----:B0-----:R-:W-:Y:S01]  /*3ed0*/  PRMT R14, R5, 0x7610, R14 ;  /* 0x00007610050e7816 */ /* 0x001fe2000000000e */
[----:B------:R-:W-:-:S05]  /*3ee0*/  @P2 IMAD.MOV.U32 R5, RZ, RZ, R9 ;  /* 0x000000ffff052224 */ /* 0x000fca00078e0009 */
[----:B------:R0:W-:Y:S01]  /*3ef0*/  @P2 STG.E.U16 desc[UR38][R4.64+0xb0], R14 ;  /* 0x0000b00e04002986 */ /* 0x0001e2000c101526 */
[----:B------:R-:W-:Y:S05]  /*3f00*/  @!P3 BRA `(.L_x_118) ;  /* 0x000000000004b947 */ /* 0x000fea0003800000 */
[----:B------:R0:W5:Y:S02]  /*3f10*/  LDG.E.LTC128B.U16 R24, desc[UR38][R6.64+0xb2] ;  /* 0x0000b22606187981 */ /* 0x000164000c1e1520 */
.L_x_118:
[----:B------:R-:W-:Y:S05]  /*3f20*/  BSYNC B1 ;  /* 0x0000000000017941 */ /* 0x000fea0003800000 */
.L_x_117:
        /* <DEDUP_REMOVED lines=9> */
.L_x_120:
[----:B------:R-:W-:Y:S05]  /*3fc0*/  BSYNC B1 ;  /* 0x0000000000017941 */ /* 0x000fea0003800000 */
.L_x_119:
[----:B-----5:R-:W-:Y:S01]  /*3fd0*/  HADD2.F32 R5, -RZ, R24.H0_H0 ;  /* 0x20000018ff057230 */ /* 0x020fe20000004100 */
[----:B------:R-:W-:Y:S01]  /*3fe0*/  ISETP.GT.AND P0, PT, R3, 0x8, P0 ;  /* 0x000000080300780c */ /* 0x000fe20000704270 */
[----:B0-----:R-:W-:Y:S01]  /*3ff0*/  @P1 IMAD.MOV.U32 R4, RZ, RZ, R12 ;  /* 0x000000ffff041224 */ /* 0x001fe200078e000c */
[----:B------:R-:W-:Y:S02]  /*4000*/  BSSY B1, `(.L_x_121) ;  /* 0x0000009000017945 */ /* 0x000fe40003800000 */
[----:B------:R-:W-:-:S04]  /*4010*/  FMUL R5, R5, R72 ;  /* 0x0000004805057220 */ /* 0x000fc80000400000 */
[----:B------:R-:W-:-:S05]  /*4020*/  FFMA R5, R70, R19, R5 ;  /* 0x0000001346057223 */ /* 0x000fca0000000005 */
[----:B------:R-:W-:-:S04]  /*4030*/  F2FP.F16.F32.PACK_AB R5, RZ, R5 ;  /* 0x00000005ff05723e */ /* 0x000fc800000000ff */
[----:B-1-3--:R-:W-:Y:S01]  /*4040*/  PRMT R6, R5, 0x7610, R6 ;  /* 0x0000761005067816 */ /* 0x00afe20000000006 */
[----:B------:R-:W-:-:S05]  /*4050*/  @P1 IMAD.MOV.U32 R5, RZ, RZ, R13 ;  /* 0x000000ffff051224 */ /* 0x000fca00078e000d */
[----:B------:R0:W-:Y:S01]  /*4060*/  @P1 STG.E.U16 desc[UR38][R4.64+0xb0], R6 ;  /* 0x0000b00604001986 */ /* 0x0001e2000c101526 */
[----:B------:R-:W-:Y:S05]  /*4070*/  @!P0 BRA `(.L_x_122) ;  /* 0x0000000000048947 */ /* 0x000fea0003800000 */
[----:B------:R1:W5:Y:S02]  /*4080*/  LDG.E.LTC128B.U16 R24, desc[UR38][R10.64+0xb2] ;  /* 0x0000b2260a187981 */ /* 0x000364000c1e1520 */
.L_x_122:
[----:B------:R-:W-:Y:S05]  /*4090*/  BSYNC B1 ;  /* 0x0000000000017941 */ /* 0x000fea0003800000 */
.L_x_121:
[----:B------:R-:W-:Y:S05]  /*40a0*/  @!P0 BRA `(.L_x_123) ;  /* 0x0000000c00c88947 */ /* 0x000fea0003800000 */
[----:B-----5:R-:W-:-:S05]  /*40b0*/  HADD2.F32 R3, -RZ, R24.H0_H0 ;  /* 0x20000018ff037230 */ /* 0x020fca0000004100 */
[----:B0-----:R-:W-:-:S04]  /*40c0*/  FMUL R4, R3, R72 ;  /* 0x0000004803047220 */ /* 0x001fc80000400000 */
[----:B------:R-:W-:-:S05]  /*40d0*/  FFMA R4, R71, R19, R4 ;  /* 0x0000001347047223 */ /* 0x000fca0000000004 */
[----:B------:R-:W-:-:S05]  /*40e0*/  F2FP.F16.F32.PACK_AB R4, RZ, R4 ;  /* 0x00000004ff04723e */ /* 0x000fca00000000ff */
[----:B------:R3:W-:Y:S01]  /*40f0*/  STG.E.U16 desc[UR38][R12.64+0xb2], R4 ;  /* 0x0000b2040c007986 */ /* 0x0007e2000c101526 */
[----:B------:R-:W-:Y:S05]  /*4100*/  BRA `(.L_x_123) ;  /* 0x0000000c00b07947 */ /* 0x000fea0003800000 */
.L_x_30:
[----:B------:R-:W-:Y:S01]  /*4110*/  ISETP.GT.AND P3, PT, R4, 0x1, PT ;  /* 0x000000010400780c */ /* 0x000fe20003f64270 */
[----:B------:R-:W-:Y:S01]  /*4120*/  ULDC.64 UR4, c[0x0][0x5c0] ;  /* 0x0001700000047ab9 */ /* 0x000fe20000000a00 */
[-C--:B------:R-:W-:Y:S01]  /*4130*/  FMUL R24, R24, R19.reuse ;  /* 0x0000001318187220 */ /* 0x080fe20000400000 */
[----:B------:R-:W-:Y:S01]  /*4140*/  LEA R6, P4, R86, UR4, 0x1 ;  /* 0x0000000456067c11 */ /* 0x000fe2000f8808ff */
[-C--:B------:R-:W-:Y:S01]  /*4150*/  FMUL R25, R25, R19.reuse ;  /* 0x0000001319197220 */ /* 0x080fe20000400000 */
[----:B------:R-:W-:Y:S01]  /*4160*/  ISETP.GT.AND P0, PT, R3, RZ, P3 ;  /* 0x000000ff0300720c */ /* 0x000fe20001f04270 */
[-C--:B------:R-:W-:Y:S01]  /*4170*/  FMUL R26, R26, R19.reuse ;  /* 0x000000131a1a7220 */ /* 0x080fe20000400000 */
[----:B------:R-:W-:Y:S01]  /*4180*/  F2FP.F16.F32.PACK_AB R24, RZ, R24 ;  /* 0x00000018ff18723e */ /* 0x000fe200000000ff */
[-C--:B------:R-:W-:Y:S01]  /*4190*/  FMUL R27, R27, R19.reuse ;  /* 0x000000131b1b7220 */ /* 0x080fe20000400000 */
[----:B------:R-:W-:Y:S01]  /*41a0*/  LEA.HI.X R7, R86, UR5, R97, 0x1, P4 ;  /* 0x0000000556077c11 */ /* 0x000fe2000a0f0c61 */
[----:B------:R-:W-:Y:S01]  /*41b0*/  FMUL R28, R28, R19 ;  /* 0x000000131c1c7220 */ /* 0x000fe20000400000 */
[----:B------:R-:W-:Y:S01]  /*41c0*/  F2FP.F16.F32.PACK_AB R25, RZ, R25 ;  /* 0x00000019ff19723e */ /* 0x000fe200000000ff */
[-C--:B------:R-:W-:Y:S01]  /*41d0*/  FMUL R29, R29, R19.reuse ;  /* 0x000000131d1d7220 */ /* 0x080fe20000400000 */
[----:B------:R-:W-:Y:S01]  /*41e0*/  ISETP.GT.AND P2, PT, R3, 0x8, P2 ;  /* 0x000000080300780c */ /* 0x000fe20001744270 */
[----:B------:R-:W-:Y:S01]  /*41f0*/  @P1 STG.E.U16 desc[UR38][R6.64], R24 ;  /* 0x0000001806001986 */ /* 0x000fe2000c101526 */
[----:B------:R-:W-:Y:S01]  /*4200*/  ISETP.GT.AND P1, PT, R4, 0x8, PT ;  /* 0x000000080400780c */ /* 0x000fe20003f24270 */
[-C--:B------:R-:W-:Y:S01]  /*4210*/  FMUL R30, R30, R19.reuse ;  /* 0x000000131e1e7220 */ /* 0x080fe20000400000 */
[C---:B------:R-:W-:Y:S01]  /*4220*/  SHF.L.U64.HI R5, R73.reuse, 0x1, R74 ;  /* 0x0000000149057819 */ /* 0x040fe2000001024a */
[----:B------:R-:W-:Y:S01]  /*4230*/  @P0 STG.E.U16 desc[UR38][R6.64+0x2], R25 ;  /* 0x0000021906000986 */ /* 0x000fe2000c101526 */
[----:B------:R-:W-:Y:S01]  /*4240*/  LEA R8, P5, R73, R6, 0x1 ;  /* 0x0000000649087211 */ /* 0x000fe200078a08ff */
[-C--:B------:R-:W-:Y:S01]  /*4250*/  FMUL R31, R31, R19.reuse ;  /* 0x000000131f1f7220 */ /* 0x080fe20000400000 */
[----:B------:R-:W-:Y:S01]  /*4260*/  ISETP.GT.AND P3, PT, R3, 0x8, P3 ;  /* 0x000000080300780c */ /* 0x000fe20001f64270 */
[-C--:B------:R-:W-:Y:S01]  /*4270*/  FMUL R32, R32, R19.reuse ;  /* 0x0000001320207220 */ /* 0x080fe20000400000 */
[----:B------:R-:W-:Y:S01]  /*4280*/  ISETP.GT.AND P0, PT, R4, 0x9, PT ;  /* 0x000000090400780c */ /* 0x000fe20003f04270 */
[----:B------:R-:W-:Y:S01]  /*4290*/  IMAD.X R9, R5, 0x1, R7, P5 ;  /* 0x0000000105097824 */ /* 0x000fe200028e0607 */
[----:B------:R-:W-:Y:S01]  /*42a0*/  ISETP.GT.AND P4, PT, R3, RZ, P1 ;  /* 0x000000ff0300720c */ /* 0x000fe20000f84270 */
[-C--:B------:R-:W-:Y:S01]  /*42b0*/  FMUL R33, R33, R19.reuse ;  /* 0x0000001321217220 */ /* 0x080fe20000400000 */
[----:B------:R-:W-:Y:S01]  /*42c0*/  F2FP.F16.F32.PACK_AB R26, RZ, R26 ;  /* 0x0000001aff1a723e */ /* 0x000fe200000000ff */
[-C--:B------:R-:W-:Y:S01]  /*42d0*/  FMUL R34, R34, R19.reuse ;  /* 0x0000001322227220 */ /* 0x080fe20000400000 */
[----:B------:R-:W-:Y:S01]  /*42e0*/  ISETP.GT.AND P5, PT, R3, RZ, P0 ;  /* 0x000000ff0300720c */ /* 0x000fe200007a4270 */
[----:B------:R-:W-:Y:S01]  /*42f0*/  FMUL R35, R35, R19 ;  /* 0x0000001323237220 */ /* 0x000fe20000400000 */
[----:B------:R-:W-:Y:S01]  /*4300*/  F2FP.F16.F32.PACK_AB R27, RZ, R27 ;  /* 0x0000001bff1b723e */ /* 0x000fe200000000ff */
[----:B------:R-:W-:Y:S01]  /*4310*/  @P2 STG.E.U16 desc[UR38][R8.64], R26 ;  /* 0x0000001a08002986 */ /* 0x000fe2000c101526 */
[----:B------:R-:W-:Y:S01]  /*4320*/  F2FP.F16.F32.PACK_AB R28, RZ, R28 ;  /* 0x0000001cff1c723e */ /* 0x000fe200000000ff */
[-C--:B------:R-:W-:Y:S01]  /*4330*/  FMUL R36, R36, R19.reuse ;  /* 0x0000001324247220 */ /* 0x080fe20000400000 */
[----:B------:R-:W-:Y:S01]  /*4340*/  ISETP.GT.AND P2, PT, R3, 0x8, P1 ;  /* 0x000000080300780c */ /* 0x000fe20000f44270 */
[----:B------:R-:W-:Y:S01]  /*4350*/  @P3 STG.E.U16 desc[UR38][R8.64+0x2], R27 ;  /* 0x0000021b08003986 */ /* 0x000fe2000c101526 */
[----:B------:R-:W-:Y:S01]  /*4360*/  ISETP.GT.AND P1, PT, R4, 0x10, PT ;  /* 0x000000100400780c */ /* 0x000fe20003f24270 */
[----:B------:R-:W-:Y:S01]  /*4370*/  FMUL R37, R37, R19 ;  /* 0x0000001325257220 */ /* 0x000fe20000400000 */
[----:B------:R-:W-:Y:S01]  /*4380*/  F2FP.F16.F32.PACK_AB R29, RZ, R29 ;  /* 0x0000001dff1d723e */ /* 0x000fe200000000ff */
[----:B------:R-:W-:Y:S01]  /*4390*/  @P4 STG.E.U16 desc[UR38][R6.64+0x10], R28 ;  /* 0x0000101c06004986 */ /* 0x000fe2000c101526 */
[C---:B------:R-:W-:Y:S01]  /*43a0*/  ISETP.GT.AND P3, PT, R3.reuse, 0x8, P0 ;  /* 0x000000080300780c */ /* 0x040fe20000764270 */
[-C--:B------:R-:W-:Y:S01]  /*43b0*/  FMUL R38, R38, R19.reuse ;  /* 0x0000001326267220 */ /* 0x080fe20000400000 */
[----:B------:R-:W-:Y:S01]  /*43c0*/  ISETP.GT.AND P0, PT, R4, 0x11, PT ;  /* 0x000000110400780c */ /* 0x000fe20003f04270 */
[----:B------:R-:W-:Y:S01]  /*43d0*/  @P5 STG.E.U16 desc[UR38][R6.64+0x12], R29 ;  /* 0x0000121d06005986 */ /* 0x000fe2000c101526 */
        /* <DEDUP_REMOVED lines=108> */
[----:B------:R-:W-:-:S02]  /*4aa0*/  F2FP.F16.F32.PACK_AB R52, RZ, R52 ;  /* 0x00000034ff34723e */ /* 0x000fc400000000ff */
[C---:B------:R-:W-:Y:S01]  /*4ab0*/  ISETP.GT.AND P2, PT, R3.reuse, 0x8, P1 ;  /* 0x000000080300780c */ /* 0x040fe20000f44270 */
[----:B------:R-:W-:Y:S01]  /*4ac0*/  @P3 STG.E.U16 desc[UR38][R8.64+0x62], R51 ;  /* 0x0000623308003986 */ /* 0x000fe2000c101526 */
[C---:B------:R-:W-:Y:S02]  /*4ad0*/  ISETP.GT.AND P1, PT, R4.reuse, 0x40, PT ;  /* 0x000000400400780c */ /* 0x040fe40003f24270 */
[----:B------:R-:W-:Y:S01]  /*4ae0*/  F2FP.F16.F32.PACK_AB R53, RZ, R53 ;  /* 0x00000035ff35723e */ /* 0x000fe200000000ff */
[----:B------:R-:W-:Y:S01]  /*4af0*/  @P4 STG.E.U16 desc[UR38][R6.64+0x70], R52 ;  /* 0x0000703406004986 */ /* 0x000fe2000c101526 */
[C---:B------:R-:W-:Y:S02]  /*4b00*/  ISETP.GT.AND P3, PT, R3.reuse, 0x8, P0 ;  /* 0x000000080300780c */ /* 0x040fe40000764270 */
[----:B------:R-:W-:Y:S01]  /*4b10*/  ISETP.GT.AND P0, PT, R4, 0x41, PT ;  /* 0x000000410400780c */ /* 0x000fe20003f04270 */
[----:B------:R-:W-:Y:S01]  /*4b20*/  @P5 STG.E.U16 desc[UR38][R6.64+0x72], R53 ;  /* 0x0000723506005986 */ /* 0x000fe2000c101526 */
[----:B------:R-:W-:-:S02]  /*4b30*/  ISETP.GT.AND P4, PT, R3, RZ, P1 ;  /* 0x000000ff0300720c */ /* 0x000fc40000f84270 */
[C---:B------:R-:W-:Y:S02]  /*4b40*/  ISETP.GT.AND P5, PT, R3.reuse, RZ, P0 ;  /* 0x000000ff0300720c */ /* 0x040fe400007a4270 */
[----:B------:R-:W-:Y:S02]  /*4b50*/  F2FP.F16.F32.PACK_AB R54, RZ, R54 ;  /* 0x00000036ff36723e */ /* 0x000fe400000000ff */
[----:B------:R-:W-:Y:S02]  /*4b60*/  F2FP.F16.F32.PACK_AB R55, RZ, R55 ;  /* 0x00000037ff37723e */ /* 0x000fe400000000ff */
[----:B------:R-:W-:Y:S01]  /*4b70*/  F2FP.F16.F32.PACK_AB R56, RZ, R56 ;  /* 0x00000038ff38723e */ /* 0x000fe200000000ff */
[----:B------:R-:W-:Y:S01]  /*4b80*/  @P2 STG.E.U16 desc[UR38][R8.64+0x70], R54 ;  /* 0x0000703608002986 */ /* 0x000fe2000c101526 */
[----:B------:R-:W-:Y:S02]  /*4b90*/  F2FP.F16.F32.PACK_AB R57, RZ, R57 ;  /* 0x00000039ff39723e */ /* 0x000fe400000000ff */
[C---:B------:R-:W-:Y:S01]  /*4ba0*/  ISETP.GT.AND P1, PT, R3.reuse, 0x8, P1 ;  /* 0x000000080300780c */ /* 0x040fe20000f24270 */
[----:B------:R-:W-:Y:S01]  /*4bb0*/  @P3 STG.E.U16 desc[UR38][R8.64+0x72], R55 ;  /* 0x0000723708003986 */ /* 0x000fe2000c101526 */
[----:B------:R-:W-:-:S02]  /*4bc0*/  ISETP.GT.AND P2, PT, R3, 0x8, P0 ;  /* 0x000000080300780c */ /* 0x000fc40000744270 */
[C---:B------:R-:W-:Y:S01]  /*4bd0*/  ISETP.GT.AND P0, PT, R4.reuse, 0x49, PT ;  /* 0x000000490400780c */ /* 0x040fe20003f04270 */
[----:B------:R-:W-:Y:S01]  /*4be0*/  @P4 STG.E.U16 desc[UR38][R6.64+0x80], R56 ;  /* 0x0000803806004986 */ /* 0x000fe2000c101526 */
[----:B------:R-:W-:Y:S02]  /*4bf0*/  ISETP.GT.AND P4, PT, R4, 0x48, PT ;  /* 0x000000480400780c */ /* 0x000fe40003f84270 */
[----:B------:R-:W-:Y:S01]  /*4c00*/  F2FP.F16.F32.PACK_AB R58, RZ, R58 ;  /* 0x0000003aff3a723e */ /* 0x000fe200000000ff */
[----:B------:R-:W-:Y:S01]  /*4c10*/  @P5 STG.E.U16 desc[UR38][R6.64+0x82], R57 ;  /* 0x0000823906005986 */ /* 0x000fe2000c101526 */
[C---:B------:R-:W-:Y:S02]  /*4c20*/  ISETP.GT.AND P5, PT, R3.reuse, RZ, P4 ;  /* 0x000000ff0300720c */ /* 0x040fe400027a4270 */
[----:B------:R-:W-:Y:S01]  /*4c30*/  ISETP.GT.AND P3, PT, R3, RZ, P0 ;  /* 0x000000ff0300720c */ /* 0x000fe20000764270 */
[----:B------:R-:W-:Y:S01]  /*4c40*/  @P1 STG.E.U16 desc[UR38][R8.64+0x80], R58 ;  /* 0x0000803a08001986 */ /* 0x000fe2000c101526 */
[----:B------:R-:W-:-:S02]  /*4c50*/  F2FP.F16.F32.PACK_AB R59, RZ, R59 ;  /* 0x0000003bff3b723e */ /* 0x000fc400000000ff */
[----:B------:R-:W-:Y:S02]  /*4c60*/  F2FP.F16.F32.PACK_AB R60, RZ, R60 ;  /* 0x0000003cff3c723e */ /* 0x000fe400000000ff */
[C---:B------:R-:W-:Y:S01]  /*4c70*/  ISETP.GT.AND P4, PT, R3.reuse, 0x8, P4 ;  /* 0x000000080300780c */ /* 0x040fe20002784270 */
[----:B------:R-:W-:Y:S01]  /*4c80*/  @P2 STG.E.U16 desc[UR38][R8.64+0x82], R59 ;  /* 0x0000823b08002986 */ /* 0x000fe2000c101526 */
[----:B------:R-:W-:Y:S02]  /*4c90*/  F2FP.F16.F32.PACK_AB R61, RZ, R61 ;  /* 0x0000003dff3d723e */ /* 0x000fe400000000ff */
[C---:B------:R-:W-:Y:S01]  /*4ca0*/  ISETP.GT.AND P2, PT, R4.reuse, 0x51, PT ;  /* 0x000000510400780c */ /* 0x040fe20003f44270 */
[----:B------:R-:W-:Y:S01]  /*4cb0*/  @P5 STG.E.U16 desc[UR38][R6.64+0x90], R60 ;  /* 0x0000903c06005986 */ /* 0x000fe2000c101526 */
[----:B------:R-:W-:Y:S02]  /*4cc0*/  ISETP.GT.AND P5, PT, R3, 0x8, P0 ;  /* 0x000000080300780c */ /* 0x000fe400007a4270 */
[C---:B------:R-:W-:Y:S01]  /*4cd0*/  ISETP.GT.AND P1, PT, R4.reuse, 0x58, PT ;  /* 0x000000580400780c */ /* 0x040fe20003f24270 */
[----:B------:R-:W-:Y:S01]  /*4ce0*/  @P3 STG.E.U16 desc[UR38][R6.64+0x92], R61 ;  /* 0x0000923d06003986 */ /* 0x000fe2000c101526 */
[----:B------:R-:W-:-:S02]  /*4cf0*/  ISETP.GT.AND P3, PT, R4, 0x50, PT ;  /* 0x000000500400780c */ /* 0x000fc40003f64270 */
[----:B------:R-:W-:Y:S01]  /*4d00*/  ISETP.GT.AND P0, PT, R4, 0x59, PT ;  /* 0x000000590400780c */ /* 0x000fe20003f04270 */
[----:B------:R-:W-:Y:S01]  /*4d10*/  @P4 IMAD.MOV.U32 R4, RZ, RZ, R8 ;  /* 0x000000ffff044224 */ /* 0x000fe200078e0008 */
[----:B------:R-:W-:Y:S01]  /*4d20*/  F2FP.F16.F32.PACK_AB R62, RZ, R62 ;  /* 0x0000003eff3e723e */ /* 0x000fe200000000ff */
[----:B------:R-:W-:Y:S01]  /*4d30*/  @P4 IMAD.MOV.U32 R5, RZ, RZ, R9 ;  /* 0x000000ffff054224 */ /* 0x000fe200078e0009 */
[----:B------:R-:W-:Y:S02]  /*4d40*/  F2FP.F16.F32.PACK_AB R63, RZ, R63 ;  /* 0x0000003fff3f723e */ /* 0x000fe400000000ff */
[----:B------:R-:W-:Y:S02]  /*4d50*/  F2FP.F16.F32.PACK_AB R64, RZ, R64 ;  /* 0x00000040ff40723e */ /* 0x000fe400000000ff */
[----:B------:R0:W-:Y:S01]  /*4d60*/  @P4 STG.E.U16 desc[UR38][R4.64+0x90], R62 ;  /* 0x0000903e04004986 */ /* 0x0001e2000c101526 */
[----:B------:R-:W-:Y:S02]  /*4d70*/  ISETP.GT.AND P4, PT, R3, RZ, P2 ;  /* 0x000000ff0300720c */ /* 0x000fe40001784270 */
[----:B------:R-:W-:-:S02]  /*4d80*/  F2FP.F16.F32.PACK_AB R65, RZ, R65 ;  /* 0x00000041ff41723e */ /* 0x000fc400000000ff */
[----:B------:R-:W-:Y:S02]  /*4d90*/  ISETP.GT.AND P2, PT, R3, 0x8, P2 ;  /* 0x000000080300780c */ /* 0x000fe40001744270 */
[----:B------:R-:W-:Y:S02]  /*4da0*/  F2FP.F16.F32.PACK_AB R66, RZ, R66 ;  /* 0x00000042ff42723e */ /* 0x000fe400000000ff */
[----:B------:R-:W-:Y:S02]  /*4db0*/  F2FP.F16.F32.PACK_AB R67, RZ, R67 ;  /* 0x00000043ff43723e */ /* 0x000fe400000000ff */
[----:B------:R-:W-:Y:S01]  /*4dc0*/  F2FP.F16.F32.PACK_AB R68, RZ, R68 ;  /* 0x00000044ff44723e */ /* 0x000fe200000000ff */
[----:B0-----:R-:W-:Y:S01]  /*4dd0*/  @P5 IMAD.MOV.U32 R4, RZ, RZ, R8 ;  /* 0x000000ffff045224 */ /* 0x001fe200078e0008 */
[----:B------:R-:W-:Y:S01]  /*4de0*/  F2FP.F16.F32.PACK_AB R69, RZ, R69 ;  /* 0x00000045ff45723e */ /* 0x000fe200000000ff */
[----:B------:R-:W-:Y:S01]  /*4df0*/  @P5 IMAD.MOV.U32 R5, RZ, RZ, R9 ;  /* 0x000000ffff055224 */ /* 0x000fe200078e0009 */
[----:B------:R-:W-:-:S02]  /*4e00*/  F2FP.F16.F32.PACK_AB R70, RZ, R70 ;  /* 0x00000046ff46723e */ /* 0x000fc400000000ff */
[----:B------:R-:W-:Y:S02]  /*4e10*/  F2FP.F16.F32.PACK_AB R71, RZ, R71 ;  /* 0x00000047ff47723e */ /* 0x000fe400000000ff */
[----:B------:R0:W-:Y:S01]  /*4e20*/  @P5 STG.E.U16 desc[UR38][R4.64+0x92], R63 ;  /* 0x0000923f04005986 */ /* 0x0001e2000c101526 */
[C---:B------:R-:W-:Y:S02]  /*4e30*/  ISETP.GT.AND P5, PT, R3.reuse, RZ, P3 ;  /* 0x000000ff0300720c */ /* 0x040fe40001fa4270 */
[----:B------:R-:W-:-:S11]  /*4e40*/  ISETP.GT.AND P3, PT, R3, 0x8, P3 ;  /* 0x000000080300780c */ /* 0x000fd60001f64270 */
[----:B0-----:R-:W-:Y:S02]  /*4e50*/  @P5 IMAD.MOV.U32 R4, RZ, RZ, R6 ;  /* 0x000000ffff045224 */ /* 0x001fe400078e0006 */
[----:B------:R-:W-:-:S05]  /*4e60*/  @P5 IMAD.MOV.U32 R5, RZ, RZ, R7 ;  /* 0x000000ffff055224 */ /* 0x000fca00078e0007 */
[----:B------:R0:W-:Y:S01]  /*4e70*/  @P5 STG.E.U16 desc[UR38][R4.64+0xa0], R64 ;  /* 0x0000a04004005986 */ /* 0x0001e2000c101526 */
[C---:B------:R-:W-:Y:S02]  /*4e80*/  ISETP.GT.AND P5, PT, R3.reuse, RZ, P0 ;  /* 0x000000ff0300720c */ /* 0x040fe400007a4270 */
[----:B------:R-:W-:Y:S01]  /*4e90*/  ISETP.GT.AND P0, PT, R3, 0x8, P0 ;  /* 0x000000080300780c */ /* 0x000fe20000704270 */
[----:B0-----:R-:W-:Y:S02]  /*4ea0*/  @P4 IMAD.MOV.U32 R4, RZ, RZ, R6 ;  /* 0x000000ffff044224 */ /* 0x001fe400078e0006 */
[----:B------:R-:W-:-:S05]  /*4eb0*/  @P4 IMAD.MOV.U32 R5, RZ, RZ, R7 ;  /* 0x000000ffff054224 */ /* 0x000fca00078e0007 */
[----:B------:R0:W-:Y:S01]  /*4ec0*/  @P4 STG.E.U16 desc[UR38][R4.64+0xa2], R65 ;  /* 0x0000a24104004986 */ /* 0x0001e2000c101526 */
[C---:B------:R-:W-:Y:S02]  /*4ed0*/  ISETP.GT.AND P4, PT, R3.reuse, RZ, P1 ;  /* 0x000000ff0300720c */ /* 0x040fe40000f84270 */
[----:B------:R-:W-:Y:S01]  /*4ee0*/  ISETP.GT.AND P1, PT, R3, 0x8, P1 ;  /* 0x000000080300780c */ /* 0x000fe20000f24270 */
[----:B0-----:R-:W-:Y:S02]  /*4ef0*/  @P3 IMAD.MOV.U32 R4, RZ, RZ, R8 ;  /* 0x000000ffff043224 */ /* 0x001fe400078e0008 */
[----:B------:R-:W-:-:S05]  /*4f00*/  @P3 IMAD.MOV.U32 R5, RZ, RZ, R9 ;  /* 0x000000ffff053224 */ /* 0x000fca00078e0009 */
[----:B------:R0:W-:Y:S02]  /*4f10*/  @P3 STG.E.U16 desc[UR38][R4.64+0xa0], R66 ;  /* 0x0000a04204003986 */ /* 0x0001e4000c101526 */
[----:B0-----:R-:W-:Y:S02]  /*4f20*/  @P2 IMAD.MOV.U32 R4, RZ, RZ, R8 ;  /* 0x000000ffff042224 */ /* 0x001fe400078e0008 */
[----:B------:R-:W-:-:S05]  /*4f30*/  @P2 IMAD.MOV.U32 R5, RZ, RZ, R9 ;  /* 0x000000ffff052224 */ /* 0x000fca00078e0009 */
[----:B------:R0:W-:Y:S02]  /*4f40*/  @P2 STG.E.U16 desc[UR38][R4.64+0xa2], R67 ;  /* 0x0000a24304002986 */ /* 0x0001e4000c101526 */
[----:B0-----:R-:W-:Y:S02]  /*4f50*/  @P4 IMAD.MOV.U32 R4, RZ, RZ, R6 ;  /* 0x000000ffff044224 */ /* 0x001fe400078e0006 */
[----:B------:R-:W-:-:S05]  /*4f60*/  @P4 IMAD.MOV.U32 R5, RZ, RZ, R7 ;  /* 0x000000ffff054224 */ /* 0x000fca00078e0007 */
[----:B------:R0:W-:Y:S04]  /*4f70*/  @P4 STG.E.U16 desc[UR38][R4.64+0xb0], R68 ;  /* 0x0000b04404004986 */ /* 0x0001e8000c101526 */
[----:B------:R1:W-:Y:S01]  /*4f80*/  @P5 STG.E.U16 desc[UR38][R6.64+0xb2], R69 ;  /* 0x0000b24506005986 */ /* 0x0003e2000c101526 */
[----:B0-----:R-:W-:Y:S02]  /*4f90*/  @P1 IMAD.MOV.U32 R4, RZ, RZ, R8 ;  /* 0x000000ffff041224 */ /* 0x001fe400078e0008 */
[----:B------:R-:W-:-:S05]  /*4fa0*/  @P1 IMAD.MOV.U32 R5, RZ, RZ, R9 ;  /* 0x000000ffff051224 */ /* 0x000fca00078e0009 */
[----:B------:R1:W-:Y:S04]  /*4fb0*/  @P1 STG.E.U16 desc[UR38][R4.64+0xb0], R70 ;  /* 0x0000b04604001986 */ /* 0x0003e8000c101526 */
[----:B------:R1:W-:Y:S02]  /*4fc0*/  @P0 STG.E.U16 desc[UR38][R8.64+0xb2], R71 ;  /* 0x0000b24708000986 */ /* 0x0003e4000c101526 */
.L_x_123:
[----:B------:R-:W-:Y:S05]  /*4fd0*/  BSYNC B0 ;  /* 0x0000000000007941 */ /* 0x000fea0003800000 */
.L_x_29:
[----:B------:R-:W-:Y:S01]  /*4fe0*/  IADD3 R16, P0, R16, UR36, RZ ;  /* 0x0000002410107c10 */ /* 0x000fe2000ff1e0ff */
[----:B------:R-:W-:Y:S01]  /*4ff0*/  ULDC.64 UR4, c[0x0][0x650] ;  /* 0x0001940000047ab9 */ /* 0x000fe20000000a00 */
[----:B------:R-:W-:Y:S01]  /*5000*/  PRMT R3, RZ, 0x7610, R3 ;  /* 0x00007610ff037816 */ /* 0x000fe20000000003 */
[----:B------:R-:W-:Y:S01]  /*5010*/  IMAD.MOV.U32 R84, RZ, RZ, -0x1 ;  /* 0xffffffffff547424 */ /* 0x000fe200078e00ff */
[----:B------:R-:W-:Y:S01]  /*5020*/  IADD3.X R17, R17, UR42, RZ, P0, !PT ;  /* 0x0000002a11117c10 */ /* 0x000fe200087fe4ff */
[----:B------:R-:W-:Y:S01]  /*5030*/  IMAD.MOV.U32 R83, RZ, RZ, -0x1 ;  /* 0xffffffffff537424 */ /* 0x000fe200078e00ff */
[----:B------:R-:W-:-:S04]  /*5040*/  ISETP.GE.U32.AND P0, PT, R16, UR4, PT ;  /* 0x0000000410007c0c */ /* 0x000fc8000bf06070 */
[----:B------:R-:W-:-:S13]  /*5050*/  ISETP.GE.U32.AND.EX P0, PT, R17, UR5, PT, P0 ;  /* 0x0000000511007c0c */ /* 0x000fda000bf06100 */
[----:B------:R-:W-:Y:S05]  /*5060*/  @P0 BRA `(.L_x_124) ;  /* 0x00000004004c0947 */ /* 0x000fea0003800000 */
[----:B-12-4-:R-:W1:Y:S01]  /*5070*/  LDC.64 R10, c[0x0][0x628] ;  /* 0x00018a00ff0a7b82 */ /* 0x016e620000000a00 */
[----:B---3--:R-:W2:Y:S01]  /*5080*/  S2R R12, SR_CTAID.X ;  /* 0x00000000000c7919 */ /* 0x008ea20000002500 */
[----:B------:R-:W-:Y:S02]  /*5090*/  IMAD.MOV.U32 R8, RZ, RZ, R16 ;  /* 0x000000ffff087224 */ /* 0x000fe400078e0010 */
[----:B------:R-:W-:Y:S01]  /*50a0*/  IMAD.MOV.U32 R9, RZ, RZ, R17 ;  /* 0x000000ffff097224 */ /* 0x000fe200078e0011 */
[----:B------:R-:W3:Y:S03]  /*50b0*/  S2R R20, SR_CTAID.Y ;  /* 0x0000000000147919 */ /* 0x000ee60000002600 */
[----:B------:R-:W4:Y:S08]  /*50c0*/  LDC R0, c[0x0][0x630] ;  /* 0x00018c00ff007b82 */ /* 0x000f300000000800 */
[----:B------:R-:W0:Y:S01]  /*50d0*/  LDC.64 R14, c[0x0][0x620] ;  /* 0x00018800ff0e7b82 */ /* 0x000e220000000a00 */
[----:B-1----:R-:W-:-:S04]  /*50e0*/  ISETP.NE.U32.AND P0, PT, R10, RZ, PT ;  /* 0x000000ff0a00720c */ /* 0x002fc80003f05070 */
[----:B------:R-:W-:-:S13]  /*50f0*/  ISETP.NE.AND.EX P0, PT, R11, RZ, PT, P0 ;  /* 0x000000ff0b00720c */ /* 0x000fda0003f05300 */
[----:B0-234-:R-:W-:Y:S05]  /*5100*/  @!P0 BRA `(.L_x_125) ;  /* 0x0000000000288947 */ /* 0x01dfea0003800000 */
        /* <DEDUP_REMOVED lines=10> */
.L_x_125:
[-CC-:B------:R-:W-:Y:S01]  /*51b0*/  SHF.R.U64 R83, R8, R0.reuse, R9.reuse ;  /* 0x0000000008537219 */ /* 0x180fe20000001209 */
[----:B------:R-:W0:Y:S01]  /*51c0*/  LDC.64 R26, c[0x0][0x640] ;  /* 0x00019000ff1a7b82 */ /* 0x000e220000000a00 */
[----:B------:R-:W-:Y:S01]  /*51d0*/  SHF.R.U32.HI R0, RZ, R0, R9 ;  /* 0x00000000ff007219 */ /* 0x000fe20000011609 */
[----:B------:R-:W-:Y:S01]  /*51e0*/  ULDC UR4, c[0x0][0x150] ;  /* 0x0000540000047ab9 */ /* 0x000fe20000000800 */
[----:B------:R-:W-:Y:S02]  /*51f0*/  IADD3 R3, P0, RZ, -R83, RZ ;  /* 0x80000053ff037210 */ /* 0x000fe40007f1e0ff */
[----:B------:R-:W-:-:S03]  /*5200*/  I2FP.F32.U32 R7, R12 ;  /* 0x0000000c00077245 */ /* 0x000fc60000201000 */
[----:B------:R-:W1:Y:S01]  /*5210*/  LDC R6, c[0x0][0x618] ;  /* 0x00018600ff067b82 */ /* 0x000e620000000800 */
[----:B------:R-:W-:Y:S02]  /*5220*/  IMAD.X R5, RZ, RZ, ~R0, P0 ;  /* 0x000000ffff057224 */ /* 0x000fe400000e0e00 */
[----:B------:R-:W-:Y:S01]  /*5230*/  FMUL R7, R7, UR4 ;  /* 0x0000000407077c20 */ /* 0x000fe20008400000 */
[----:B------:R-:W-:Y:S01]  /*5240*/  ULDC UR4, c[0x0][0x154] ;  /* 0x0000550000047ab9 */ /* 0x000fe20000000800 */
[-C--:B------:R-:W-:Y:S02]  /*5250*/  IMAD R0, R5, R14.reuse, RZ ;  /* 0x0000000e05007224 */ /* 0x080fe400078e02ff */
[C---:B------:R-:W-:Y:S01]  /*5260*/  IMAD.WIDE.U32 R4, R3.reuse, R14, R16 ;  /* 0x0000000e03047225 */ /* 0x040fe200078e0010 */
[----:B------:R-:W2:Y:S01]  /*5270*/  LDC R8, c[0x0][0x608] ;  /* 0x00018200ff087b82 */ /* 0x000ea20000000800 */
[----:B------:R-:W3:Y:S02]  /*5280*/  F2I.U32.TRUNC.NTZ R7, R7 ;  /* 0x0000000700077305 */ /* 0x000ee4000020f000 */
[----:B------:R-:W-:Y:S01]  /*5290*/  IMAD R3, R3, R15, R0 ;  /* 0x0000000f03037224 */ /* 0x000fe200078e0200 */
[----:B------:R-:W-:-:S03]  /*52a0*/  I2FP.F32.U32 R0, R20 ;  /* 0x0000001400007245 */ /* 0x000fc60000201000 */
[----:B------:R-:W-:Y:S01]  /*52b0*/  IMAD.IADD R3, R5, 0x1, R3 ;  /* 0x0000000105037824 */ /* 0x000fe200078e0203 */
[----:B------:R-:W4:Y:S01]  /*52c0*/  LDC R11, c[0x0][0x658] ;  /* 0x00019600ff0b7b82 */ /* 0x000f220000000800 */
[----:B0-----:R-:W-:-:S04]  /*52d0*/  ISETP.NE.U32.AND P0, PT, R26, RZ, PT ;  /* 0x000000ff1a00720c */ /* 0x001fc80003f05070 */
[----:B------:R-:W-:-:S03]  /*52e0*/  ISETP.NE.AND.EX P0, PT, R27, RZ, PT, P0 ;  /* 0x000000ff1b00720c */ /* 0x000fc60003f05300 */
[----:B------:R-:W0:Y:S01]  /*52f0*/  LDC R9, c[0x0][0x144] ;  /* 0x00005100ff097b82 */ /* 0x000e220000000800 */
[-C--:B-1----:R-:W-:Y:S01]  /*5300*/  SHF.R.U64 R10, R4, R6.reuse, R3 ;  /* 0x00000006040a7219 */ /* 0x082fe20000001203 */
[----:B---3--:R-:W-:Y:S01]  /*5310*/  IMAD.MOV R7, RZ, RZ, -R7 ;  /* 0x000000ffff077224 */ /* 0x008fe200078e0a07 */
[----:B------:R-:W-:Y:S01]  /*5320*/  SHF.R.U32.HI R3, RZ, R6, R3 ;  /* 0x00000006ff037219 */ /* 0x000fe20000011603 */
[----:B------:R-:W-:-:S04]  /*5330*/  FMUL R6, R0, UR4 ;  /* 0x0000000400067c20 */ /* 0x000fc80008400000 */
[----:B------:R-:W1:Y:S01]  /*5340*/  LDC R21, c[0x0][0x148] ;  /* 0x00005200ff157b82 */ /* 0x000e620000000800 */
[----:B------:R3:W0:Y:S01]  /*5350*/  F2I.U32.TRUNC.NTZ R14, R6 ;  /* 0x00000006000e7305 */ /* 0x000622000020f000 */
[-CC-:B--2---:R-:W-:Y:S02]  /*5360*/  SHF.R.U64 R13, R10, R8.reuse, R3.reuse ;  /* 0x000000080a0d7219 */ /* 0x184fe40000001203 */
[----:B------:R-:W-:-:S04]  /*5370*/  SHF.R.U32.HI R0, RZ, R8, R3 ;  /* 0x00000008ff007219 */ /* 0x000fc80000011603 */
[----:B-----5:R-:W2:Y:S01]  /*5380*/  LDC R24, c[0x0][0x648] ;  /* 0x00019200ff187b82 */ /* 0x020ea20000000800 */
[-CC-:B----4-:R-:W-:Y:S02]  /*5390*/  SHF.R.U64 R15, R13, R11.reuse, R0.reuse ;  /* 0x0000000b0d0f7219 */ /* 0x190fe40000001200 */
[----:B------:R-:W-:-:S03]  /*53a0*/  SHF.R.U32.HI R5, RZ, R11, R0 ;  /* 0x0000000bff057219 */ /* 0x000fc60000011600 */
[----:B------:R-:W-:Y:S02]  /*53b0*/  IMAD.MOV.U32 R4, RZ, RZ, R15 ;  /* 0x000000ffff047224 */ /* 0x000fe400078e000f */
[----:B------:R-:W4:Y:S01]  /*53c0*/  LDC R28, c[0x0][0x638] ;  /* 0x00018e00ff1c7b82 */ /* 0x000f220000000800 */
[----:B0-----:R-:W-:-:S07]  /*53d0*/  IMAD R25, R9, R7, R12 ;  /* 0x0000000709197224 */ /* 0x001fce00078e020c */
[----:B------:R-:W0:Y:S08]  /*53e0*/  LDC R29, c[0x0][0x610] ;  /* 0x00018400ff1d7b82 */ /* 0x000e300000000800 */
[----:B------:R-:W0:Y:S01]  /*53f0*/  LDC R30, c[0x0][0x600] ;  /* 0x00018000ff1e7b82 */ /* 0x000e220000000800 */
[----:B-123--:R-:W-:Y:S05]  /*5400*/  @!P0 BRA `(.L_x_126) ;  /* 0x0000000000288947 */ /* 0x00efea0003800000 */
        /* <DEDUP_REMOVED lines=10> */
.L_x_126:
[----:B------:R-:W-:Y:S01]  /*54b0*/  ISETP.NE.AND P0, PT, R2, 0x1, PT ;  /* 0x000000010200780c */ /* 0x000fe20003f05270 */
[----:B------:R-:W-:Y:S01]  /*54c0*/  IMAD.MOV R14, RZ, RZ, -R14 ;  /* 0x000000ffff0e7224 */ /* 0x000fe200078e0a0e */
[----:B------:R-:W-:Y:S02]  /*54d0*/  SHF.R.U64 R3, R4, R24, R5 ;  /* 0x0000001804037219 */ /* 0x000fe40000001205 */
[----:B------:R-:W-:Y:S02]  /*54e0*/  LOP3.LUT R0, R13, R80, RZ, 0xc0, !PT ;  /* 0x000000500d007212 */ /* 0x000fe400078ec0ff */
[----:B------:R-:W-:Y:S01]  /*54f0*/  LOP3.LUT R10, R10, R79, RZ, 0xc0, !PT ;  /* 0x0000004f0a0a7212 */ /* 0x000fe200078ec0ff */
[----:B------:R-:W-:Y:S02]  /*5500*/  IMAD.MOV R4, RZ, RZ, -R3 ;  /* 0x000000ffff047224 */ /* 0x000fe400078e0a03 */
[----:B------:R-:W-:Y:S02]  /*5510*/  IMAD R0, R75, R3, R0 ;  /* 0x000000034b007224 */ /* 0x000fe400078e0200 */
[----:B----4-:R-:W-:-:S02]  /*5520*/  IMAD R3, R4, R28, R15 ;  /* 0x0000001c04037224 */ /* 0x010fc400078e020f */
[----:B------:R-:W-:Y:S02]  /*5530*/  @P0 IMAD R25, R21, R14, R20 ;  /* 0x0000000e15190224 */ /* 0x000fe400078e0214 */
[----:B0-----:R-:W-:Y:S02]  /*5540*/  IMAD R5, R3, R30, R10 ;  /* 0x0000001e03057224 */ /* 0x001fe400078e020a */
[----:B------:R-:W-:Y:S02]  /*5550*/  IMAD R0, R0, R29, R25 ;  /* 0x0000001d00007224 */ /* 0x000fe400078e0219 */
[----:B------:R-:W-:-:S03]  /*5560*/  IMAD.MOV.U32 R4, RZ, RZ, 0x1 ;  /* 0x00000001ff047424 */ /* 0x000fc600078e00ff */
[----:B------:R-:W-:Y:S02]  /*5570*/  SEL R84, R5, R0, !P0 ;  /* 0x0000000005547207 */ /* 0x000fe40004000000 */
[----:B------:R-:W-:Y:S02]  /*5580*/  PRMT R3, R4, 0x7610, R3 ;  /* 0x0000761004037816 */ /* 0x000fe40000000003 */
[----:B------:R-:W-:-:S07]  /*5590*/  SEL R0, R0, R5, !P0 ;  /* 0x0000000500007207 */ /* 0x000fce0004000000 */
.L_x_124:
[----:B------:R-:W-:Y:S01]  /*55a0*/  UIADD3 UR41, UR43, UR41, URZ ;  /* 0x000000292b297290 */ /* 0x000fe2000fffe03f */
[----:B------:R-:W-:Y:S01]  /*55b0*/  LOP3.LUT P0, RZ, R3, 0xff, RZ, 0xc0, !PT ;  /* 0x000000ff03ff7812 */ /* 0x000fe2000780c0ff */
[----:B------:R-:W-:Y:S02]  /*55c0*/  IMAD.MOV.U32 R85, RZ, RZ, R0 ;  /* 0x000000ffff557224 */ /* 0x000fe400078e0000 */
[----:B------:R-:W-:Y:S02]  /*55d0*/  USHF.R.U32.HI UR4, URZ, 0x3, UR41 ;  /* 0x000000033f047899 */ /* 0x000fe40008011629 */
[----:B------:R-:W-:Y:S02]  /*55e0*/  UISETP.GT.U32.AND UP1, UPT, UR41, 0x7, UPT ;  /* 0x000000072900788c */ /* 0x000fe4000bf24070 */
[----:B------:R-:W-:Y:S02]  /*55f0*/  ULOP3.LUT UR4, UR4, 0x1, URZ, 0xc0, !UPT ;  /* 0x0000000104047892 */ /* 0x000fe4000f8ec03f */
[----:B------:R-:W-:-:S02]  /*5600*/  UISETP.LT.U32.AND UP1, UPT, UR43, 0x8, UP1 ;  /* 0x000000082b00788c */ /* 0x000fc40008f21070 */
[----:B------:R-:W-:Y:S02]  /*5610*/  UISETP.NE.U32.AND UP0, UPT, UR4, 0x1, UPT ;  /* 0x000000010400788c */ /* 0x000fe4000bf05070 */
[----:B------:R-:W-:Y:S02]  /*5620*/  USEL UR5, URZ, 0x1, !UP1 ;  /* 0x000000013f057887 */ /* 0x000fe4000c800000 */
[----:B------:R-:W-:Y:S02]  /*5630*/  UISETP.GT.U32.AND UP0, UPT, UR43, 0x7, !UP0 ;  /* 0x000000072b00788c */ /* 0x000fe4000c704070 */
[----:B------:R-:W-:Y:S02]  /*5640*/  ULOP3.LUT UR41, UR41, 0x7, URZ, 0xc0, !UPT ;  /* 0x0000000729297892 */ /* 0x000fe4000f8ec03f */
[----:B------:R-:W-:-:S04]  /*5650*/  USEL UR4, URZ, 0x1, !UP0 ;  /* 0x000000013f047887 */ /* 0x000fc8000c000000 */
[----:B------:R-:W-:Y:S01]  /*5660*/  ULOP3.LUT UR40, UR4, UR40, UR5, 0x96, !UPT ;  /* 0x0000002804287292 */ /* 0x000fe2000f8e9605 */
[----:B------:R-:W-:Y:S11]  /*5670*/  @P0 BRA `(.L_x_127) ;  /* 0xffffffb800fc0947 */ /* 0x000ff6000383ffff */
[----:B------:R-:W-:Y:S05]  /*5680*/  EXIT ;  /* 0x000000000000794d */ /* 0x000fea0003800000 */
.L_x_4:
        /* <DEDUP_REMOVED lines=26> */
.L_x_129:
[--C-:B------:R-:W-:Y:S01]  /*5830*/  SHF.R.U64 R14, R12, R20, R13.reuse ;  /* 0x000000140c0e7219 */ /* 0x100fe2000000120d */
[----:B------:R-:W0:Y:S01]  /*5840*/  LDC R24, c[0x0][0x618] ;  /* 0x00018600ff187b82 */ /* 0x000e220000000800 */
[----:B------:R-:W-:Y:S01]  /*5850*/  I2FP.F32.U32 R8, R6 ;  /* 0x0000000600087245 */ /* 0x000fe20000201000 */
[----:B------:R-:W-:Y:S01]  /*5860*/  ULDC UR4, c[0x0][0x150] ;  /* 0x0000540000047ab9 */ /* 0x000fe20000000800 */
[----:B------:R-:W-:Y:S02]  /*5870*/  SHF.R.U32.HI R7, RZ, R20, R13 ;  /* 0x00000014ff077219 */ /* 0x000fe4000001160d */
[----:B------:R-:W-:Y:S01]  /*5880*/  IADD3 R11, P0, RZ, -R14, RZ ;  /* 0x8000000eff0b7210 */ /* 0x000fe20007f1e0ff */
[----:B------:R-:W-:Y:S01]  /*5890*/  FMUL R13, R8, UR4 ;  /* 0x00000004080d7c20 */ /* 0x000fe20008400000 */
[----:B------:R-:W-:Y:S01]  /*58a0*/  ULDC UR4, c[0x0][0x154] ;  /* 0x0000550000047ab9 */ /* 0x000fe20000000800 */
[----:B------:R-:W1:Y:S02]  /*58b0*/  LDC.64 R26, c[0x0][0x640] ;  /* 0x00019000ff1a7b82 */ /* 0x000e640000000a00 */
[----:B------:R-:W-:-:S02]  /*58c0*/  IMAD.X R7, RZ, RZ, ~R7, P0 ;  /* 0x000000ffff077224 */ /* 0x000fc400000e0e07 */
[----:B------:R-:W2:Y:S01]  /*58d0*/  F2I.U32.TRUNC.NTZ R13, R13 ;  /* 0x0000000d000d7305 */ /* 0x000ea2000020f000 */
[----:B------:R-:W-:-:S03]  /*58e0*/  IMAD.WIDE.U32 R8, R11, R22, R16 ;  /* 0x000000160b087225 */ /* 0x000fc600078e0010 */
[----:B------:R-:W3:Y:S01]  /*58f0*/  LDC R15, c[0x0][0x144] ;  /* 0x00005100ff0f7b82 */ /* 0x000ee20000000800 */
[----:B------:R-:W-:-:S04]  /*5900*/  IMAD R10, R7, R22, RZ ;  /* 0x00000016070a7224 */ /* 0x000fc800078e02ff */
[----:B------:R-:W-:Y:S02]  /*5910*/  IMAD R7, R11, R23, R10 ;  /* 0x000000170b077224 */ /* 0x000fe400078e020a */
[----:B------:R-:W-:Y:S01]  /*5920*/  IMAD.MOV.U32 R10, RZ, RZ, -0x1 ;  /* 0xffffffffff0a7424 */ /* 0x000fe200078e00ff */
[----:B------:R-:W4:Y:S01]  /*5930*/  LDC R20, c[0x0][0x608] ;  /* 0x00018200ff147b82 */ /* 0x000f220000000800 */
[----:B------:R-:W-:Y:S01]  /*5940*/  IMAD.IADD R7, R9, 0x1, R7 ;  /* 0x0000000109077824 */ /* 0x000fe200078e0207 */
[----:B------:R-:W-:-:S04]  /*5950*/  I2FP.F32.U32 R9, R3 ;  /* 0x0000000300097245 */ /* 0x000fc80000201000 */
[-C--:B0-----:R-:W-:Y:S01]  /*5960*/  SHF.R.U64 R12, R8, R24.reuse, R7 ;  /* 0x00000018080c7219 */ /* 0x081fe20000001207 */
[----:B--2---:R-:W-:Y:S01]  /*5970*/  IMAD.MOV R8, RZ, RZ, -R13 ;  /* 0x000000ffff087224 */ /* 0x004fe200078e0a0d */
[----:B------:R-:W0:Y:S01]  /*5980*/  LDC R11, c[0x0][0x658] ;  /* 0x00019600ff0b7b82 */ /* 0x000e220000000800 */
[----:B-1----:R-:W-:Y:S01]  /*5990*/  ISETP.NE.U32.AND P0, PT, R26, RZ, PT ;  /* 0x000000ff1a00720c */ /* 0x002fe20003f05070 */
[----:B------:R-:W-:Y:S01]  /*59a0*/  FMUL R9, R9, UR4 ;  /* 0x0000000409097c20 */ /* 0x000fe20008400000 */
[----:B------:R-:W-:Y:S02]  /*59b0*/  SHF.R.U32.HI R7, RZ, R24, R7 ;  /* 0x00000018ff077219 */ /* 0x000fe40000011607 */
[----:B------:R-:W-:-:S03]  /*59c0*/  ISETP.NE.AND.EX P0, PT, R27, RZ, PT, P0 ;  /* 0x000000ff1b00720c */ /* 0x000fc60003f05300 */
[----:B------:R-:W1:Y:S01]  /*59d0*/  LDC R22, c[0x0][0x148] ;  /* 0x00005200ff167b82 */ /* 0x000e620000000800 */
[----:B---3--:R-:W-:Y:S02]  /*59e0*/  IMAD R23, R15, R8, R6 ;  /* 0x000000080f177224 */ /* 0x008fe400078e0206 */
[----:B------:R-:W-:-:S05]  /*59f0*/  IMAD.MOV.U32 R8, RZ, RZ, 0x1 ;  /* 0x00000001ff087424 */ /* 0x000fca00078e00ff */
[----:B------:R-:W2:Y:S01]  /*5a00*/  LDC R21, c[0x0][0x600] ;  /* 0x00018000ff157b82 */ /* 0x000ea20000000800 */
[-CC-:B----4-:R-:W-:Y:S02]  /*5a10*/  SHF.R.U64 R15, R12, R20.reuse, R7.reuse ;  /* 0x000000140c0f7219 */ /* 0x190fe40000001207 */
[----:B------:R-:W-:Y:S02]  /*5a20*/  SHF.R.U32.HI R6, RZ, R20, R7 ;  /* 0x00000014ff067219 */ /* 0x000fe40000011607 */
[----:B------:R3:W4:Y:S03]  /*5a30*/  F2I.U32.TRUNC.NTZ R20, R9 ;  /* 0x0000000900147305 */ /* 0x000726000020f000 */
[----:B------:R-:W1:Y:S01]  /*5a40*/  LDC R25, c[0x0][0x648] ;  /* 0x00019200ff197b82 */ /* 0x000e620000000800 */
[-C--:B0-----:R-:W-:Y:S02]  /*5a50*/  SHF.R.U64 R19, R15, R11.reuse, R6 ;  /* 0x0000000b0f137219 */ /* 0x081fe40000001206 */
[----:B------:R-:W-:-:S02]  /*5a60*/  SHF.L.U32 R10, R10, R11, RZ ;  /* 0x0000000b0a0a7219 */ /* 0x000fc400000006ff */
[-C--:B------:R-:W-:Y:S01]  /*5a70*/  SHF.R.U32.HI R7, RZ, R11.reuse, R6 ;  /* 0x0000000bff077219 */ /* 0x080fe20000011606 */
[----:B------:R-:W-:Y:S01]  /*5a80*/  IMAD.MOV.U32 R6, RZ, RZ, R19 ;  /* 0x000000ffff067224 */ /* 0x000fe200078e0013 */
[----:B------:R-:W-:Y:S01]  /*5a90*/  SHF.L.U32 R24, R8, R11, RZ ;  /* 0x0000000b08187219 */ /* 0x000fe200000006ff */
[----:B------:R-:W0:Y:S01]  /*5aa0*/  LDC R28, c[0x0][0x638] ;  /* 0x00018e00ff1c7b82 */ /* 0x000e220000000800 */
[----:B------:R-:W-:-:S07]  /*5ab0*/  LOP3.LUT R30, RZ, R10, RZ, 0x33, !PT ;  /* 0x0000000aff1e7212 */ /* 0x000fce00078e33ff */
[----:B------:R-:W0:Y:S01]  /*5ac0*/  LDC R29, c[0x0][0x610] ;  /* 0x00018400ff1d7b82 */ /* 0x000e220000000800 */
[----:B---34-:R-:W-:Y:S05]  /*5ad0*/  @!P0 BRA `(.L_x_130) ;  /* 0x0000000000288947 */ /* 0x018fea0003800000 */
[----:B------:R-:W3:Y:S02]  /*5ae0*/  LDC R6, c[0x0][0x64c] ;  /* 0x00019300ff067b82 */ /* 0x000ee40000000800 */
[----:B---3--:R-:W-:-:S05]  /*5af0*/  IADD3 R11, P0, R19, R6, RZ ;  /* 0x00000006130b7210 */ /* 0x008fca0007f1e0ff */
        /* <DEDUP_REMOVED lines=8> */
.L_x_130:
[----:B------:R-:W-:Y:S01]  /*5b80*/  ISETP.NE.AND P0, PT, R2, 0x1, PT ;  /* 0x000000010200780c */ /* 0x000fe20003f05270 */
[----:B--2---:R-:W-:Y:S01]  /*5b90*/  VIADD R9, R21, 0xffffffff ;  /* 0xffffffff15097836 */ /* 0x004fe20000000000 */
[----:B-1----:R-:W-:Y:S01]  /*5ba0*/  SHF.R.U64 R7, R6, R25, R7 ;  /* 0x0000001906077219 */ /* 0x002fe20000001207 */
[----:B------:R-:W-:Y:S01]  /*5bb0*/  IMAD.MOV R20, RZ, RZ, -R20 ;  /* 0x000000ffff147224 */ /* 0x000fe200078e0a14 */
[----:B------:R-:W-:Y:S02]  /*5bc0*/  LOP3.LUT R6, R15, R30, RZ, 0xc0, !PT ;  /* 0x0000001e0f067212 */ /* 0x000fe400078ec0ff */
[----:B------:R-:W-:Y:S01]  /*5bd0*/  LOP3.LUT R12, R12, R9, RZ, 0xc0, !PT ;  /* 0x000000090c0c7212 */ /* 0x000fe200078ec0ff */
[----:B------:R-:W-:Y:S02]  /*5be0*/  IMAD.MOV R8, RZ, RZ, -R7 ;  /* 0x000000ffff087224 */ /* 0x000fe400078e0a07 */
[----:B------:R-:W-:Y:S02]  /*5bf0*/  IMAD R6, R24, R7, R6 ;  /* 0x0000000718067224 */ /* 0x000fe400078e0206 */
[----:B------:R-:W-:-:S02]  /*5c00*/  IMAD.MOV.U32 R9, RZ, RZ, 0x1 ;  /* 0x00000001ff097424 */ /* 0x000fc400078e00ff */
[----:B------:R-:W-:Y:S02]  /*5c10*/  @P0 IMAD R23, R22, R20, R3 ;  /* 0x0000001416170224 */ /* 0x000fe400078e0203 */
[----:B0-----:R-:W-:Y:S02]  /*5c20*/  IMAD R3, R8, R28, R19 ;  /* 0x0000001c08037224 */ /* 0x001fe400078e0213 */
[----:B------:R-:W-:Y:S02]  /*5c30*/  IMAD R13, R6, R29, R23 ;  /* 0x0000001d060d7224 */ /* 0x000fe400078e0217 */
[----:B------:R-:W-:Y:S02]  /*5c40*/  IMAD R6, R3, R21, R12 ;  /* 0x0000001503067224 */ /* 0x000fe400078e020c */
[----:B------:R-:W-:-:S03]  /*5c50*/  IMAD.MOV.U32 R8, RZ, RZ, R14 ;  /* 0x000000ffff087224 */ /* 0x000fc600078e000e */
[----:B------:R-:W-:Y:S02]  /*5c60*/  SEL R20, R6, R13, !P0 ;  /* 0x0000000d06147207 */ /* 0x000fe40004000000 */
[----:B------:R-:W-:-:S07]  /*5c70*/  SEL R13, R13, R6, !P0 ;  /* 0x000000060d0d7207 */ /* 0x000fce0004000000 */
.L_x_128:
[----:B------:R-:W-:-:S08]  /*5c80*/  NOP ;  /* 0x0000000000007918 */ /* 0x000fd00000000000 */
[----:B------:R-:W0:-:S00]  /*5c90*/  USETMAXREG.DEALLOC.CTAPOOL 0x28 ;  /* 0x00000028000079c8 */ /* 0x000e0000080e0500 */
[----:B0-----:R-:W-:-:S13]  /*5ca0*/  ISETP.NE.AND P0, PT, R0, RZ, PT ;  /* 0x000000ff0000720c */ /* 0x001fda0003f05270 */
[----:B------:R-:W-:Y:S05]  /*5cb0*/  @P0 EXIT ;  /* 0x000000000000094d */ /* 0x000fea0003800000 */
[----:B------:R-:W-:Y:S01]  /*5cc0*/  LOP3.LUT P0, RZ, R9, 0xff, RZ, 0xc0, !PT ;  /* 0x000000ff09ff7812 */ /* 0x000fe2000780c0ff */
[----:B------:R-:W-:Y:S02]  /*5cd0*/  IMAD.MOV.U32 R0, RZ, RZ, 0x1 ;  /* 0x00000001ff007424 */ /* 0x000fe400078e00ff */
[----:B------:R-:W-:-:S10]  /*5ce0*/  IMAD.MOV.U32 R3, RZ, RZ, RZ ;  /* 0x000000ffff037224 */ /* 0x000fd400078e00ff */
[----:B------:R-:W-:Y:S05]  /*5cf0*/  @!P0 BRA `(.L_x_131) ;  /* 0x0000000c001c8947 */ /* 0x000fea0003800000 */
[----:B------:R-:W0:Y:S01]  /*5d00*/  LDC R0, c[0x0][0x28c] ;  /* 0x0000a300ff007b82 */ /* 0x000e220000000800 */
[----:B------:R-:W-:Y:S01]  /*5d10*/  LOP3.LUT P0, RZ, R4, 0x1f, RZ, 0xc0, !PT ;  /* 0x0000001f04ff7812 */ /* 0x000fe2000780c0ff */
[----:B------:R-:W-:Y:S01]  /*5d20*/  ULDC UR5, c[0x0][0x658] ;  /* 0x0001960000057ab9 */ /* 0x000fe20000000800 */
[----:B------:R-:W-:Y:S01]  /*5d30*/  UMOV UR6, 0xffffffff ;  /* 0xffffffff00067882 */ /* 0x000fe20000000000 */
[----:B------:R-:W-:Y:S01]  /*5d40*/  BSSY B0, `(.L_x_131) ;  /* 0x00000c2000007945 */ /* 0x000fe20003800000 */
[----:B------:R-:W-:Y:S01]  /*5d50*/  USHF.L.U32 UR6, UR6, UR5, URZ ;  /* 0x0000000506067299 */ /* 0x000fe2000800063f */
[C---:B------:R-:W-:Y:S01]  /*5d60*/  ISETP.NE.AND P2, PT, R5.reuse, RZ, PT ;  /* 0x000000ff0500720c */ /* 0x040fe20003f45270 */
[----:B------:R-:W-:Y:S01]  /*5d70*/  IMAD.MOV.U32 R11, RZ, RZ, 0x1 ;  /* 0x00000001ff0b7424 */ /* 0x000fe200078e00ff */
[----:B------:R-:W-:Y:S01]  /*5d80*/  ISETP.NE.OR P0, PT, R5, RZ, !P0 ;  /* 0x000000ff0500720c */ /* 0x000fe20004705670 */
[----:B------:R-:W-:Y:S01]  /*5d90*/  ULDC UR4, c[0x0][0x600] ;  /* 0x0001800000047ab9 */ /* 0x000fe20000000800 */
[----:B------:R-:W-:Y:S01]  /*5da0*/  LOP3.LUT R19, R18, 0x2, RZ, 0xfc, !PT ;  /* 0x0000000212137812 */ /* 0x000fe200078efcff */
[----:B------:R-:W-:Y:S01]  /*5db0*/  UMOV UR7, 0x1 ;  /* 0x0000000100077882 */ /* 0x000fe20000000000 */
[----:B------:R-:W-:-:S02]  /*5dc0*/  UIADD3 UR15, UR4, -0x1, URZ ;  /* 0xffffffff040f7890 */ /* 0x000fc4000fffe03f */
[----:B------:R-:W-:Y:S02]  /*5dd0*/  USHF.L.U32 UR17, UR7, UR5, URZ ;  /* 0x0000000507117299 */ /* 0x000fe4000800063f */
[----:B------:R-:W-:Y:S01]  /*5de0*/  ULOP3.LUT UR16, URZ, UR6, URZ, 0x33, !UPT ;  /* 0x000000063f107292 */ /* 0x000fe2000f8e333f */
[----:B------:R-:W-:Y:S01]  /*5df0*/  ULDC.64 UR20, c[0x0][0x198] ;  /* 0x0000660000147ab9 */ /* 0x000fe20000000a00 */
[----:B0-----:R-:W-:-:S05]  /*5e00*/  VIADD R0, R0, 0x3f ;  /* 0x0000003f00007836 */ /* 0x001fca0000000000 */
[----:B------:R-:W-:-:S04]  /*5e10*/  SHF.R.S32.HI R3, RZ, 0x1f, R0 ;  /* 0x0000001fff037819 */ /* 0x000fc80000011400 */
[----:B------:R-:W-:Y:S01]  /*5e20*/  LEA.HI R3, R3, R0, RZ, 0x6 ;  /* 0x0000000003037211 */ /* 0x000fe200078f30ff */
[----:B------:R-:W-:-:S03]  /*5e30*/  IMAD.MOV.U32 R0, RZ, RZ, 0x1 ;  /* 0x00000001ff007424 */ /* 0x000fc600078e00ff */
[----:B------:R-:W-:Y:S01]  /*5e40*/  SHF.R.S32.HI R12, RZ, 0x6, R3 ;  /* 0x00000006ff0c7819 */ /* 0x000fe20000011403 */
[----:B------:R-:W-:-:S04]  /*5e50*/  IMAD.MOV.U32 R3, RZ, RZ, RZ ;  /* 0x000000ffff037224 */ /* 0x000fc800078e00ff */
[----:B------:R-:W-:-:S07]  /*5e60*/  VIADD R10, R12, 0x1 ;  /* 0x000000010c0a7836 */ /* 0x000fce0000000000 */
.L_x_143:
[----:B------:R-:W-:-:S03]  /*5e70*/  UMOV UR4, 0xffffffff ;  /* 0xffffffff00047882 */ /* 0x000fc60000000000 */
[----:B------:R-:W-:Y:S05]  /*5e80*/  BRA.DIV UR4, `(.L_x_132) ;  /* 0x0000001204347947 */ /* 0x000fea000b800000 */
[----:B------:R-:W-:-:S13]  /*5e90*/  ELECT P6, URZ, PT ;  /* 0x00000000003f782f */ /* 0x000fda00038c0000 */
.L_x_158:
[----:B------:R-:W0:Y:S01]  /*5ea0*/  LDC R4, c[0x0][0x28c] ;  /* 0x0000a300ff047b82 */ /* 0x000e220000000800 */
[----:B------:R-:W-:Y:S01]  /*5eb0*/  BSSY B1, `(.L_x_133) ;  /* 0x0000037000017945 */ /* 0x000fe20003800000 */
[----:B0-----:R-:W-:-:S13]  /*5ec0*/  ISETP.LT.OR P6, PT, R4, 0x1, !P6 ;  /* 0x000000010400780c */ /* 0x001fda00077c1670 */
[----:B------:R-:W-:Y:S05]  /*5ed0*/  @P6 BRA `(.L_x_134) ;  /* 0x0000000000d06947 */ /* 0x000fea0003800000 */
[----:B------:R-:W-:Y:S02]  /*5ee0*/  IMAD R20, R20, 0x60, RZ ;  /* 0x0000006014147824 */ /* 0x000fe400078e02ff */
[----:B------:R-:W-:Y:S02]  /*5ef0*/  IMAD.SHL.U32 R13, R13, 0x80, RZ ;  /* 0x000000800d0d7824 */ /* 0x000fe400078e00ff */
[----:B------:R-:W-:Y:S02]  /*5f00*/  IMAD.MOV.U32 R21, RZ, RZ, RZ ;  /* 0x000000ffff157224 */ /* 0x000fe400078e00ff */
[----:B------:R-:W-:Y:S02]  /*5f10*/  IMAD.MOV.U32 R4, RZ, RZ, R10 ;  /* 0x000000ffff047224 */ /* 0x000fe400078e000a */
[----:B------:R-:W-:Y:S02]  /*5f20*/  IMAD.MOV.U32 R5, RZ, RZ, R0 ;  /* 0x000000ffff057224 */ /* 0x000fe400078e0000 */
[----:B------:R-:W-:-:S07]  /*5f30*/  IMAD.MOV.U32 R6, RZ, RZ, R3 ;  /* 0x000000ffff067224 */ /* 0x000fce00078e0003 */
.L_x_138:
[----:B------:R-:W0:Y:S01]  /*5f40*/  S2R R14, SR_CgaCtaId ;  /* 0x00000000000e7919 */ /* 0x000e220000008800 */
[----:B------:R-:W-:Y:S01]  /*5f50*/  MOV R7, 0x400 ;  /* 0x0000040000077802 */ /* 0x000fe20000000f00 */
[----:B------:R-:W1:Y:S03]  /*5f60*/  @!P2 LDC R9, c[0x0][0x500] ;  /* 0x00014000ff09ab82 */ /* 0x000e660000000800 */
[----:B0-----:R-:W-:Y:S02]  /*5f70*/  LEA R15, R14, R7, 0x18 ;  /* 0x000000070e0f7211 */ /* 0x001fe400078ec0ff */
[----:B------:R-:W-:-:S03]  /*5f80*/  SHF.L.U32 R7, R5, 0x1f, RZ ;  /* 0x0000001f05077819 */ /* 0x000fc600000006ff */
[----:B------:R-:W-:-:S04]  /*5f90*/  IMAD R14, R6, 0x8, R15 ;  /* 0x00000008060e7824 */ /* 0x000fc800078e020f */
[----:B------:R-:W0:Y:S02]  /*5fa0*/  SYNCS.PHASECHK.TRANS64.TRYWAIT P1, [R14+URZ+0x40], R7 ;  /* 0x000040070e0075a7 */ /* 0x000e24000802017f */
[----:B01----:R-:W-:Y:S05]  /*5fb0*/  @!P1 BRA `(.L_x_135) ;  /* 0x0000001000089947 */ /* 0x003fea0003800000 */
.L_x_159:
[----:B0-----:R-:W-:Y:S01]  /*5fc0*/  PRMT R7, R19, 0x9910, RZ ;  /* 0x0000991013077816 */ /* 0x001fe200000000ff */
[----:B------:R0:W-:Y:S03]  /*5fd0*/  @!P2 SYNCS.ARRIVE.TRANS64 RZ, [R14+URZ], R9 ;  /* 0x000000090effa9a7 */ /* 0x0001e6000800003f */
[----:B------:R-:W-:-:S13]  /*5fe0*/  ISETP.NE.AND P1, PT, R7, 0x2, PT ;  /* 0x000000020700780c */ /* 0x000fda0003f25270 */
[----:B0-----:R-:W-:Y:S05]  /*5ff0*/  @P1 BRA `(.L_x_136) ;  /* 0x0000000000041947 */ /* 0x001fea0003800000 */
[----:B------:R-:W-:Y:S01]  /*6000*/  BPT.TRAP 0x1 ;  /* 0x000000040000795c */ /* 0x000fe20000300000 */
.L_x_136:
[----:B------:R-:W-:Y:S05]  /*6010*/  @P0 BRA `(.L_x_137) ;  /* 0x0000000000040947 */ /* 0x000fea0003800000 */
[----:B------:R-:W-:Y:S01]  /*6020*/  BPT.TRAP 0x1 ;  /* 0x000000040000795c */ /* 0x000fe20000300000 */
.L_x_137:
[--C-:B------:R-:W-:Y:S01]  /*6030*/  IMAD R7, R6, 0x4000, R15.reuse ;  /* 0x0000400006077824 */ /* 0x100fe200078e020f */
[----:B------:R-:W-:Y:S01]  /*6040*/  R2UR UR9, R14 ;  /* 0x000000000e0972ca */ /* 0x000fe200000e0000 */
[----:B------:R-:W-:Y:S01]  /*6050*/  IMAD R15, R6, 0x3000, R15 ;  /* 0x00003000060f7824 */ /* 0x000fe200078e020f */
[----:B------:R-:W-:Y:S01]  /*6060*/  UIADD3 UR4, UP0, UR20, 0xf0, URZ ;  /* 0x000000f014047890 */ /* 0x000fe2000ff1e03f */
[----:B------:R-:W-:Y:S01]  /*6070*/  VIADD R4, R4, 0xffffffff ;  /* 0xffffffff04047836 */ /* 0x000fe20000000000 */
[----:B------:R-:W-:Y:S01]  /*6080*/  R2UR UR5, R7 ;  /* 0x00000000070572ca */ /* 0x000fe200000e0000 */
[----:B------:R-:W-:Y:S01]  /*6090*/  UIADD3 UR22, UP1, UR20, 0x1f0, URZ ;  /* 0x000001f014167890 */ /* 0x000fe2000ff3e03f */
[----:B------:R-:W-:Y:S01]  /*60a0*/  R2UR UR8, R15 ;  /* 0x000000000f0872ca */ /* 0x000fe200000e0000 */
[----:B------:R-:W-:Y:S01]  /*60b0*/  VIADD R6, R6, 0x1 ;  /* 0x0000000106067836 */ /* 0x000fe20000000000 */
[----:B------:R-:W-:Y:S01]  /*60c0*/  R2UR UR11, R13 ;  /* 0x000000000d0b72ca */ /* 0x000fe200000e0000 */
[----:B------:R-:W-:Y:S01]  /*60d0*/  UIADD3.X UR23, URZ, UR21, URZ, UP1, !UPT ;  /* 0x000000153f177290 */ /* 0x000fe20008ffe43f */
[C---:B------:R-:W-:Y:S01]  /*60e0*/  R2UR UR10, R21.reuse ;  /* 0x00000000150a72ca */ /* 0x040fe200000e0000 */
[----:B------:R-:W-:Y:S01]  /*60f0*/  UMOV UR6, 0x0 ;  /* 0x0000000000067882 */ /* 0x000fe20000000000 */
[----:B------:R-:W-:Y:S01]  /*6100*/  R2UR UR12, R8 ;  /* 0x00000000080c72ca */ /* 0x000fe200000e0000 */
[----:B------:R-:W-:Y:S01]  /*6110*/  UMOV UR7, 0x10000000 ;  /* 0x1000000000077882 */ /* 0x000fe20000000000 */
[----:B------:R-:W-:Y:S01]  /*6120*/  R2UR UR18, R20 ;  /* 0x00000000141272ca */ /* 0x000fe200000e0000 */
[----:B------:R-:W-:Y:S01]  /*6130*/  VIADD R21, R21, 0x40 ;  /* 0x0000004015157836 */ /* 0x000fe20000000000 */
[----:B------:R-:W-:Y:S01]  /*6140*/  ISETP.GT.AND P3, PT, R4, 0x1, PT ;  /* 0x000000010400780c */ /* 0x000fe20003f64270 */
[----:B------:R-:W-:Y:S01]  /*6150*/  UIADD3 UR13, UR5, 0x180, URZ ;  /* 0x00000180050d7890 */ /* 0x000fe2000fffe03f */
[----:B------:R-:W-:Y:S01]  /*6160*/  ISETP.NE.AND P1, PT, R6, 0x8, PT ;  /* 0x000000080600780c */ /* 0x000fe20003f25270 */
[----:B------:R-:W-:-:S02]  /*6170*/  UIADD3.X UR5, URZ, UR21, URZ, UP0, !UPT ;  /* 0x000000153f057290 */ /* 0x000fc400087fe43f */
[----:B------:R-:W-:Y:S01]  /*6180*/  UIADD3 UR14, UR8, 0x20180, URZ ;  /* 0x00020180080e7890 */ /* 0x000fe2000fffe03f */
[----:B------:R-:W-:Y:S02]  /*6190*/  SEL R14, RZ, 0x1, P1 ;  /* 0x00000001ff0e7807 */ /* 0x000fe40000800000 */
[----:B------:R-:W-:Y:S01]  /*61a0*/  UMOV UR8, UR13 ;  /* 0x0000000d00087c82 */ /* 0x000fe20008000000 */
[----:B------:R-:W-:Y:S02]  /*61b0*/  SEL R6, R6, RZ, P1 ;  /* 0x000000ff06067207 */ /* 0x000fe40000800000 */
[----:B------:R-:W-:Y:S01]  /*61c0*/  LOP3.LUT R5, R5, R14, RZ, 0x3c, !PT ;  /* 0x0000000e05057212 */ /* 0x000fe200078e3cff */
[----:B------:R0:W-:Y:S02]  /*61d0*/  UTMALDG.3D [UR8], [UR4], desc[UR6] ;  /* 0x00000608040075b4 */ /* 0x0001e40008011000 */
[----:B0-----:R-:W-:Y:S01]  /*61e0*/  UMOV UR8, UR14 ;  /* 0x0000000e00087c82 */ /* 0x001fe20008000000 */
[----:B------:R-:W-:-:S02]  /*61f0*/  UMOV UR11, UR18 ;  /* 0x00000012000b7c82 */ /* 0x000fc40008000000 */
[----:B------:R0:W-:Y:S02]  /*6200*/  UTMALDG.3D [UR8], [UR22], desc[UR6] ;  /* 0x00000608160075b4 */ /* 0x0001e40008011000 */
[----:B0-----:R-:W-:Y:S05]  /*6210*/  @P3 BRA `(.L_x_138) ;  /* 0xfffffffc00483947 */ /* 0x001fea000383ffff */
.L_x_134:
[----:B------:R-:W-:Y:S05]  /*6220*/  BSYNC B1 ;  /* 0x0000000000017941 */ /* 0x000fea0003800000 */
.L_x_133:
[----:B------:R-:W-:Y:S01]  /*6230*/  LOP3.LUT P3, RZ, R11, 0xff, RZ, 0xc0, !PT ;  /* 0x000000ff0bff7812 */ /* 0x000fe2000786c0ff */
[----:B------:R-:W-:Y:S01]  /*6240*/  IMAD.IADD R3, R12, 0x1, R3 ;  /* 0x000000010c037824 */ /* 0x000fe200078e0203 */
[----:B------:R-:W-:Y:S01]  /*6250*/  IADD3 R16, P4, R16, UR36, RZ ;  /* 0x0000002410107c10 */ /* 0x000fe2000ff9e0ff */
[----:B------:R-:W-:Y:S01]  /*6260*/  ULDC.64 UR4, c[0x0][0x650] ;  /* 0x0001940000047ab9 */ /* 0x000fe20000000a00 */
[----:B------:R-:W-:Y:S01]  /*6270*/  BSSY B1, `(.L_x_139) ;  /* 0x000006c000017945 */ /* 0x000fe20003800000 */
[----:B------:R-:W-:Y:S01]  /*6280*/  IMAD.MOV.U32 R13, RZ, RZ, -0x1 ;  /* 0xffffffffff0d7424 */ /* 0x000fe200078e00ff */
[----:B------:R-:W-:Y:S01]  /*6290*/  ISETP.GT.U32.AND P1, PT, R3, 0x7, PT ;  /* 0x000000070300780c */ /* 0x000fe20003f24070 */
[----:B------:R-:W-:Y:S01]  /*62a0*/  IMAD.MOV.U32 R20, RZ, RZ, -0x1 ;  /* 0xffffffffff147424 */ /* 0x000fe200078e00ff */
[----:B------:R-:W-:Y:S01]  /*62b0*/  SHF.R.U32.HI R4, RZ, 0x3, R3 ;  /* 0x00000003ff047819 */ /* 0x000fe20000011603 */
[----:B------:R-:W-:Y:S01]  /*62c0*/  IMAD.MOV.U32 R8, RZ, RZ, -0x1 ;  /* 0xffffffffff087424 */ /* 0x000fe200078e00ff */
[----:B------:R-:W-:-:S02]  /*62d0*/  ISETP.LT.U32.AND P1, PT, R12, 0x8, P1 ;  /* 0x000000080c00780c */ /* 0x000fc40000f21070 */
[----:B------:R-:W-:Y:S01]  /*62e0*/  IADD3.X R17, R17, UR42, RZ, P4, !PT ;  /* 0x0000002a11117c10 */ /* 0x000fe2000a7fe4ff */
[----:B------:R-:W0:Y:S01]  /*62f0*/  @P3 S2R R6, SR_CgaCtaId ;  /* 0x0000000000063919 */ /* 0x000e220000008800 */
[----:B------:R-:W-:Y:S02]  /*6300*/  @P3 MOV R5, 0x400 ;  /* 0x0000040000053802 */ /* 0x000fe40000000f00 */
[----:B------:R-:W-:Y:S02]  /*6310*/  ISETP.GE.U32.AND P4, PT, R16, UR4, PT ;  /* 0x0000000410007c0c */ /* 0x000fe4000bf86070 */
[----:B------:R-:W-:Y:S02]  /*6320*/  LOP3.LUT R4, R4, 0x1, RZ, 0xc0, !PT ;  /* 0x0000000104047812 */ /* 0x000fe400078ec0ff */
[----:B------:R-:W-:Y:S02]  /*6330*/  LOP3.LUT R3, R3, 0x7, RZ, 0xc0, !PT ;  /* 0x0000000703037812 */ /* 0x000fe400078ec0ff */
[----:B------:R-:W-:-:S02]  /*6340*/  PRMT R11, RZ, 0x7610, R11 ;  /* 0x00007610ff0b7816 */ /* 0x000fc4000000000b */
[----:B0-----:R-:W-:-:S04]  /*6350*/  @P3 LEA R5, R6, R5, 0x18 ;  /* 0x0000000506053211 */ /* 0x001fc800078ec0ff */
[----:B------:R0:W-:Y:S01]  /*6360*/  @P3 SYNCS.ARRIVE.TRANS64.A1T0 RZ, [R5+URZ+0x98], RZ ;  /* 0x000098ff05ff39a7 */ /* 0x0001e2000810003f */
[----:B------:R-:W-:-:S04]  /*6370*/  ISETP.NE.U32.AND P3, PT, R4, 0x1, PT ;  /* 0x000000010400780c */ /* 0x000fc80003f65070 */
[----:B------:R-:W-:Y:S02]  /*6380*/  ISETP.GT.U32.AND P3, PT, R12, 0x7, !P3 ;  /* 0x000000070c00780c */ /* 0x000fe40005f64070 */
[----:B0-----:R-:W-:Y:S02]  /*6390*/  SEL R5, RZ, 0x1, !P1 ;  /* 0x00000001ff057807 */ /* 0x001fe40004800000 */
[----:B------:R-:W-:Y:S02]  /*63a0*/  ISETP.GE.U32.AND.EX P1, PT, R17, UR5, PT, P4 ;  /* 0x0000000511007c0c */ /* 0x000fe4000bf26140 */
[----:B------:R-:W-:-:S04]  /*63b0*/  SEL R4, RZ, 0x1, !P3 ;  /* 0x00000001ff047807 */ /* 0x000fc80005800000 */
[----:B------:R-:W-:Y:S02]  /*63c0*/  LOP3.LUT R0, R4, R0, R5, 0x96, !PT ;  /* 0x0000000004007212 */ /* 0x000fe400078e9605 */
[----:B------:R-:W-:-:S05]  /*63d0*/  PRMT R4, RZ, 0x7610, R4 ;  /* 0x00007610ff047816 */ /* 0x000fca0000000004 */
[----:B------:R-:W-:Y:S05]  /*63e0*/  @P1 BRA `(.L_x_140) ;  /* 0x0000000400501947 */ /* 0x000fea0003800000 */
[----:B------:R-:W-:Y:S01]  /*63f0*/  ULDC.64 UR4, c[0x0][0x628] ;  /* 0x00018a0000047ab9 */ /* 0x000fe20000000a00 */
[----:B------:R-:W0:Y:S01]  /*6400*/  S2R R14, SR_CTAID.X ;  /* 0x00000000000e7919 */ /* 0x000e220000002500 */
[----:B------:R-:W-:Y:S01]  /*6410*/  ISETP.NE.U32.AND P1, PT, RZ, UR4, PT ;  /* 0x00000004ff007c0c */ /* 0x000fe2000bf25070 */
[----:B------:R-:W-:Y:S01]  /*6420*/  ULDC UR7, c[0x0][0x630] ;  /* 0x00018c0000077ab9 */ /* 0x000fe20000000800 */
[----:B------:R-:W-:Y:S01]  /*6430*/  IMAD.MOV.U32 R4, RZ, RZ, R16 ;  /* 0x000000ffff047224 */ /* 0x000fe200078e0010 */
[----:B------:R-:W1:Y:S01]  /*6440*/  S2R R13, SR_CTAID.Y ;  /* 0x00000000000d7919 */ /* 0x000e620000002600 */
[----:B------:R-:W-:Y:S01]  /*6450*/  ISETP.NE.AND.EX P1, PT, RZ, UR5, PT, P1 ;  /* 0x00000005ff007c0c */ /* 0x000fe2000bf25310 */
[----:B------:R-:W-:-:S12]  /*6460*/  IMAD.MOV.U32 R5, RZ, RZ, R17 ;  /* 0x000000ffff057224 */ /* 0x000fd800078e0011 */
[----:B------:R-:W-:Y:S05]  /*6470*/  @!P1 BRA `(.L_x_141) ;  /* 0x0000000000289947 */ /* 0x000fea0003800000 */
[----:B------:R-:W-:Y:S02]  /*6480*/  ULDC UR6, c[0x0][0x634] ;  /* 0x00018d0000067ab9 */ /* 0x000fe40000000800 */
[----:B------:R-:W-:-:S05]  /*6490*/  IADD3 R9, P1, R16, UR6, RZ ;  /* 0x0000000610097c10 */ /* 0x000fca000ff3e0ff */
[----:B------:R-:W-:-:S04]  /*64a0*/  IMAD.X R15, RZ, RZ, R17, P1 ;  /* 0x000000ffff0f7224 */ /* 0x000fc800008e0611 */
[----:B------:R-:W-:-:S04]  /*64b0*/  IMAD.WIDE.U32 R6, R15, UR4, RZ ;  /* 0x000000040f067c25 */ /* 0x000fc8000f8e00ff */
[----:B------:R-:W-:-:S04]  /*64c0*/  IMAD.WIDE.U32 R6, P1, R9, UR5, R6 ;  /* 0x0000000509067c25 */ /* 0x000fc8000f820006 */
[----:B------:R-:W-:-:S04]  /*64d0*/  IMAD.WIDE.U32 R8, R9, UR4, RZ ;  /* 0x0000000409087c25 */ /* 0x000fc8000f8e00ff */
[----:B------:R-:W-:Y:S01]  /*64e0*/  IMAD.X R5, RZ, RZ, RZ, P1 ;  /* 0x000000ffff057224 */ /* 0x000fe200008e06ff */
[----:B------:R-:W-:Y:S01]  /*64f0*/  IADD3 RZ, P1, R9, R6, RZ ;  /* 0x0000000609ff7210 */ /* 0x000fe20007f3e0ff */
[----:B------:R-:W-:-:S04]  /*6500*/  IMAD.MOV.U32 R4, RZ, RZ, R7 ;  /* 0x000000ffff047224 */ /* 0x000fc800078e0007 */
[----:B------:R-:W-:-:S08]  /*6510*/  IMAD.WIDE.U32.X R4, R15, UR5, R4, P1 ;  /* 0x000000050f047c25 */ /* 0x000fd000088e0404 */
.L_x_141:
[--C-:B------:R-:W-:Y:S01]  /*6520*/  SHF.R.U64 R8, R4, UR7, R5.reuse ;  /* 0x0000000704087c19 */ /* 0x100fe20008001205 */
[----:B------:R-:W-:Y:S01]  /*6530*/  ULDC.64 UR4, c[0x0][0x620] ;  /* 0x0001880000047ab9 */ /* 0x000fe20000000a00 */
[----:B------:R-:W-:Y:S01]  /*6540*/  SHF.R.U32.HI R4, RZ, UR7, R5 ;  /* 0x00000007ff047c19 */ /* 0x000fe20008011605 */
[----:B------:R-:W2:Y:S01]  /*6550*/  LDC R25, c[0x0][0x144] ;  /* 0x00005100ff197b82 */ /* 0x000ea20000000800 */
[----:B------:R-:W-:Y:S01]  /*6560*/  IADD3 R7, P1, RZ, -R8, RZ ;  /* 0x80000008ff077210 */ /* 0x000fe20007f3e0ff */
[----:B------:R-:W-:Y:S01]  /*6570*/  ULDC.64 UR8, c[0x0][0x640] ;  /* 0x0001900000087ab9 */ /* 0x000fe20000000a00 */
[----:B0-----:R-:W-:Y:S01]  /*6580*/  I2FP.F32.U32 R9, R14 ;  /* 0x0000000e00097245 */ /* 0x001fe20000201000 */
[----:B------:R-:W-:Y:S02]  /*6590*/  ULDC UR6, c[0x0][0x608] ;  /* 0x0001820000067ab9 */ /* 0x000fe40000000800 */
[----:B------:R-:W-:Y:S01]  /*65a0*/  IMAD.X R4, RZ, RZ, ~R4, P1 ;  /* 0x000000ffff047224 */ /* 0x000fe200008e0e04 */
[----:B------:R-:W-:Y:S01]  /*65b0*/  ISETP.NE.U32.AND P1, PT, RZ, UR8, PT ;  /* 0x00000008ff007c0c */ /* 0x000fe2000bf25070 */
[----:B------:R-:W0:Y:S02]  /*65c0*/  LDC R20, c[0x0][0x148] ;  /* 0x00005200ff147b82 */ /* 0x000e240000000800 */
[----:B------:R-:W-:Y:S01]  /*65d0*/  IMAD R6, R4, UR4, RZ ;  /* 0x0000000404067c24 */ /* 0x000fe2000f8e02ff */
[----:B------:R-:W-:Y:S01]  /*65e0*/  ISETP.NE.AND.EX P1, PT, RZ, UR9, PT, P1 ;  /* 0x00000009ff007c0c */ /* 0x000fe2000bf25310 */
[----:B------:R-:W-:Y:S01]  /*65f0*/  IMAD.WIDE.U32 R4, R7, UR4, R16 ;  /* 0x0000000407047c25 */ /* 0x000fe2000f8e0010 */
[----:B------:R-:W-:-:S03]  /*6600*/  ULDC UR4, c[0x0][0x150] ;  /* 0x0000540000047ab9 */ /* 0x000fc60000000800 */
[----:B------:R-:W-:Y:S02]  /*6610*/  IMAD R7, R7, UR5, R6 ;  /* 0x0000000507077c24 */ /* 0x000fe4000f8e0206 */
[----:B------:R-:W-:Y:S01]  /*6620*/  FMUL R6, R9, UR4 ;  /* 0x0000000409067c20 */ /* 0x000fe20008400000 */
[----:B------:R-:W-:Y:S01]  /*6630*/  ULDC UR4, c[0x0][0x618] ;  /* 0x0001860000047ab9 */ /* 0x000fe20000000800 */
[----:B------:R-:W-:Y:S01]  /*6640*/  ULDC UR5, c[0x0][0x154] ;  /* 0x0000550000057ab9 */ /* 0x000fe20000000800 */
[----:B------:R-:W-:-:S03]  /*6650*/  IMAD.IADD R5, R5, 0x1, R7 ;  /* 0x0000000105057824 */ /* 0x000fc600078e0207 */
[----:B------:R-:W3:Y:S02]  /*6660*/  F2I.U32.TRUNC.NTZ R6, R6 ;  /* 0x0000000600067305 */ /* 0x000ee4000020f000 */
[----:B------:R-:W-:Y:S02]  /*6670*/  SHF.R.U64 R9, R4, UR4, R5 ;  /* 0x0000000404097c19 */ /* 0x000fe40008001205 */
[----:B-1----:R-:W-:-:S05]  /*6680*/  I2FP.F32.U32 R4, R13 ;  /* 0x0000000d00047245 */ /* 0x002fca0000201000 */
[----:B------:R-:W-:Y:S01]  /*6690*/  FMUL R22, R4, UR5 ;  /* 0x0000000504167c20 */ /* 0x000fe20008400000 */
[----:B------:R-:W-:Y:S01]  /*66a0*/  SHF.R.U32.HI R4, RZ, UR4, R5 ;  /* 0x00000004ff047c19 */ /* 0x000fe20008011605 */
[----:B------:R-:W-:-:S03]  /*66b0*/  ULDC UR4, c[0x0][0x658] ;  /* 0x0001960000047ab9 */ /* 0x000fc60000000800 */
[--C-:B------:R-:W-:Y:S01]  /*66c0*/  SHF.R.U64 R21, R9, UR6, R4.reuse ;  /* 0x0000000609157c19 */ /* 0x100fe20008001204 */
[----:B------:R-:W1:Y:S01]  /*66d0*/  F2I.U32.TRUNC.NTZ R22, R22 ;  /* 0x0000001600167305 */ /* 0x000e62000020f000 */
[----:B------:R-:W-:Y:S01]  /*66e0*/  SHF.R.U32.HI R4, RZ, UR6, R4 ;  /* 0x00000006ff047c19 */ /* 0x000fe20008011604 */
[----:B---3--:R-:W-:-:S03]  /*66f0*/  IMAD.MOV R6, RZ, RZ, -R6 ;  /* 0x000000ffff067224 */ /* 0x008fc600078e0a06 */
[----:B------:R-:W-:Y:S01]  /*6700*/  SHF.R.U64 R15, R21, UR4, R4 ;  /* 0x00000004150f7c19 */ /* 0x000fe20008001204 */
[----:B--2---:R-:W-:Y:S01]  /*6710*/  IMAD R14, R25, R6, R14 ;  /* 0x00000006190e7224 */ /* 0x004fe200078e020e */
[----:B------:R-:W-:-:S03]  /*6720*/  SHF.R.U32.HI R23, RZ, UR4, R4 ;  /* 0x00000004ff177c19 */ /* 0x000fc60008011604 */
[----:B------:R-:W-:Y:S02]  /*6730*/  IMAD.MOV.U32 R4, RZ, RZ, R15 ;  /* 0x000000ffff047224 */ /* 0x000fe400078e000f */
[----:B------:R-:W-:Y:S01]  /*6740*/  IMAD.MOV.U32 R5, RZ, RZ, R23 ;  /* 0x000000ffff057224 */ /* 0x000fe200078e0017 */
[----:B-1----:R-:W-:Y:S06]  /*6750*/  @!P1 BRA `(.L_x_142) ;  /* 0x0000000000289947 */ /* 0x002fec0003800000 */
[----:B------:R-:W-:Y:S02]  /*6760*/  ULDC UR4, c[0x0][0x64c] ;  /* 0x0001930000047ab9 */ /* 0x000fe40000000800 */
[----:B------:R-:W-:-:S05]  /*6770*/  IADD3 R5, P1, R15, UR4, RZ ;  /* 0x000000040f057c10 */ /* 0x000fca000ff3e0ff */
[----:B------:R-:W-:-:S04]  /*6780*/  IMAD.X R23, RZ, RZ, R23, P1 ;  /* 0x000000ffff177224 */ /* 0x000fc800008e0617 */
[----:B------:R-:W-:-:S04]  /*6790*/  IMAD.WIDE.U32 R6, R23, UR8, RZ ;  /* 0x0000000817067c25 */ /* 0x000fc8000f8e00ff */
[----:B------:R-:W-:-:S04]  /*67a0*/  IMAD.WIDE.U32 R6, P1, R5, UR9, R6 ;  /* 0x0000000905067c25 */ /* 0x000fc8000f820006 */
[----:B------:R-:W-:-:S04]  /*67b0*/  IMAD.WIDE.U32 R4, R5, UR8, RZ ;  /* 0x0000000805047c25 */ /* 0x000fc8000f8e00ff */
[----:B------:R-:W-:Y:S01]  /*67c0*/  IMAD.MOV.U32 R4, RZ, RZ, R7 ;  /* 0x000000ffff047224 */ /* 0x000fe200078e0007 */
[----:B------:R-:W-:Y:S01]  /*67d0*/  IADD3 RZ, P3, R5, R6, RZ ;  /* 0x0000000605ff7210 */ /* 0x000fe20007f7e0ff */
[----:B------:R-:W-:-:S04]  /*67e0*/  IMAD.X R5, RZ, RZ, RZ, P1 ;  /* 0x000000ffff057224 */ /* 0x000fc800008e06ff */
[----:B------:R-:W-:-:S08]  /*67f0*/  IMAD.WIDE.U32.X R4, R23, UR9, R4, P3 ;  /* 0x0000000917047c25 */ /* 0x000fd000098e0404 */
.L_x_142:
[----:B------:R-:W-:Y:S01]  /*6800*/  ISETP.NE.AND P1, PT, R2, 0x1, PT ;  /* 0x000000010200780c */ /* 0x000fe20003f25270 */
[----:B------:R-:W-:Y:S01]  /*6810*/  ULDC UR4, c[0x0][0x648] ;  /* 0x0001920000047ab9 */ /* 0x000fe20000000800 */
[----:B------:R-:W-:Y:S01]  /*6820*/  LOP3.LUT R21, R21, UR16, RZ, 0xc0, !PT ;  /* 0x0000001015157c12 */ /* 0x000fe2000f8ec0ff */
[----:B------:R-:W-:Y:S01]  /*6830*/  IMAD.MOV R22, RZ, RZ, -R22 ;  /* 0x000000ffff167224 */ /* 0x000fe200078e0a16 */
[----:B------:R-:W-:Y:S01]  /*6840*/  SHF.R.U64 R4, R4, UR4, R5 ;  /* 0x0000000404047c19 */ /* 0x000fe20008001205 */
[----:B------:R-:W-:Y:S01]  /*6850*/  ULDC UR4, c[0x0][0x638] ;  /* 0x00018e0000047ab9 */ /* 0x000fe20000000800 */
[----:B------:R-:W-:Y:S01]  /*6860*/  ULDC UR5, c[0x0][0x610] ;  /* 0x0001840000057ab9 */ /* 0x000fe20000000800 */
[----:B------:R-:W-:Y:S02]  /*6870*/  IMAD.MOV.U32 R5, RZ, RZ, 0x1 ;  /* 0x00000001ff057424 */ /* 0x000fe400078e00ff */
[----:B------:R-:W-:Y:S02]  /*6880*/  IMAD.MOV R6, RZ, RZ, -R4 ;  /* 0x000000ffff067224 */ /* 0x000fe400078e0a04 */
[----:B------:R-:W-:Y:S01]  /*6890*/  IMAD R21, R4, UR17, R21 ;  /* 0x0000001104157c24 */ /* 0x000fe2000f8e0215 */
[----:B------:R-:W-:Y:S01]  /*68a0*/  LOP3.LUT R4, R9, UR15, RZ, 0xc0, !PT ;  /* 0x0000000f09047c12 */ /* 0x000fe2000f8ec0ff */
[----:B0-----:R-:W-:-:S02]  /*68b0*/  @P1 IMAD R14, R20, R22, R13 ;  /* 0x00000016140e1224 */ /* 0x001fc400078e020d */
[----:B------:R-:W-:Y:S01]  /*68c0*/  IMAD R15, R6, UR4, R15 ;  /* 0x00000004060f7c24 */ /* 0x000fe2000f8e020f */
[----:B------:R-:W-:Y:S01]  /*68d0*/  ULDC UR4, c[0x0][0x600] ;  /* 0x0001800000047ab9 */ /* 0x000fe20000000800 */
[----:B------:R-:W-:Y:S02]  /*68e0*/  IMAD R14, R21, UR5, R14 ;  /* 0x00000005150e7c24 */ /* 0x000fe4000f8e020e */
[--C-:B------:R-:W-:Y:S01]  /*68f0*/  IMAD R15, R15, UR4, R4.reuse ;  /* 0x000000040f0f7c24 */ /* 0x100fe2000f8e0204 */
[----:B------:R-:W-:-:S04]  /*6900*/  PRMT R4, R5, 0x7610, R4 ;  /* 0x0000761005047816 */ /* 0x000fc80000000004 */
[----:B------:R-:W-:Y:S02]  /*6910*/  SEL R20, R15, R14, !P1 ;  /* 0x0000000e0f147207 */ /* 0x000fe40004800000 */
[----:B------:R-:W-:-:S07]  /*6920*/  SEL R13, R14, R15, !P1 ;  /* 0x0000000f0e0d7207 */ /* 0x000fce0004800000 */
.L_x_140:
[----:B------:R-:W-:Y:S05]  /*6930*/  BSYNC B1 ;  /* 0x0000000000017941 */ /* 0x000fea0003800000 */
.L_x_139:
[----:B------:R-:W-:-:S13]  /*6940*/  LOP3.LUT P1, RZ, R4, 0xff, RZ, 0xc0, !PT ;  /* 0x000000ff04ff7812 */ /* 0x000fda000782c0ff */
[----:B------:R-:W-:Y:S05]  /*6950*/  @P1 BRA `(.L_x_143) ;  /* 0xfffffff400441947 */ /* 0x000fea000383ffff */
[----:B------:R-:W-:Y:S05]  /*6960*/  BSYNC B0 ;  /* 0x0000000000007941 */ /* 0x000fea0003800000 */
.L_x_131:
[----:B------:R-:W-:-:S03]  /*6970*/  UMOV UR4, 0xffffffff ;  /* 0xffffffff00047882 */ /* 0x000fc60000000000 */
[----:B------:R-:W-:Y:S05]  /*6980*/  BRA.DIV UR4, `(.L_x_144) ;  /* 0x0000000604a87947 */ /* 0x000fea000b800000 */
[----:B------:R-:W-:-:S13]  /*6990*/  ELECT P6, URZ, PT ;  /* 0x00000000003f782f */ /* 0x000fda00038c0000 */
.L_x_162:
[----:B------:R-:W-:Y:S04]  /*69a0*/  BSSY B0, `(.L_x_145) ;  /* 0x000004f000007945 */ /* 0x000fe80003800000 */
[----:B------:R-:W-:Y:S05]  /*69b0*/  @!P6 BRA `(.L_x_146) ;  /* 0x000000040034e947 */ /* 0x000fea0003800000 */
[----:B------:R-:W-:-:S04]  /*69c0*/  LOP3.LUT R18, R18, 0x2, RZ, 0xfc, !PT ;  /* 0x0000000212127812 */ /* 0x000fc800078efcff */
[----:B------:R-:W-:-:S13]  /*69d0*/  ISETP.NE.AND P0, PT, R18, 0x3, PT ;  /* 0x000000031200780c */ /* 0x000fda0003f05270 */
[----:B------:R-:W-:Y:S05]  /*69e0*/  @!P0 BRA `(.L_x_147) ;  /* 0x0000000000048947 */ /* 0x000fea0003800000 */
[----:B------:R-:W-:Y:S01]  /*69f0*/  BPT.TRAP 0x1 ;  /* 0x000000040000795c */ /* 0x000fe20000300000 */
.L_x_147:
[----:B------:R-:W0:Y:S01]  /*6a00*/  S2R R5, SR_CgaCtaId ;  /* 0x0000000000057919 */ /* 0x000e220000008800 */
[----:B------:R-:W-:Y:S02]  /*6a10*/  MOV R2, 0x400 ;  /* 0x0000040000027802 */ /* 0x000fe40000000f00 */
[----:B------:R-:W-:Y:S02]  /*6a20*/  SHF.L.U32 R4, R0, 0x1f, RZ ;  /* 0x0000001f00047819 */ /* 0x000fe400000006ff */
[----:B0-----:R-:W-:-:S05]  /*6a30*/  LEA R2, R5, R2, 0x18 ;  /* 0x0000000205027211 */ /* 0x001fca00078ec0ff */
[----:B------:R-:W-:-:S04]  /*6a40*/  VIADD R2, R2, 0x40 ;  /* 0x0000004002027836 */ /* 0x000fc80000000000 */
[C---:B------:R-:W-:Y:S02]  /*6a50*/  IMAD R7, R3.reuse, 0x8, R2 ;  /* 0x0000000803077824 */ /* 0x040fe400078e0202 */
[----:B------:R-:W-:Y:S02]  /*6a60*/  VIADD R3, R3, 0x1 ;  /* 0x0000000103037836 */ /* 0x000fe40000000000 */
[----:B------:R-:W0:Y:S03]  /*6a70*/  SYNCS.PHASECHK.TRANS64.TRYWAIT P0, [R7+URZ], R4 ;  /* 0x00000004070075a7 */ /* 0x000e26000800017f */
[----:B------:R-:W-:-:S04]  /*6a80*/  ISETP.NE.AND P1, PT, R3, 0x8, PT ;  /* 0x000000080300780c */ /* 0x000fc80003f25270 */
[----:B------:R-:W-:Y:S02]  /*6a90*/  SEL R5, RZ, 0x1, P1 ;  /* 0x00000001ff057807 */ /* 0x000fe40000800000 */
[----:B------:R-:W-:Y:S02]  /*6aa0*/  SEL R3, R3, RZ, P1 ;  /* 0x000000ff03037207 */ /* 0x000fe40000800000 */
[----:B------:R-:W-:-:S03]  /*6ab0*/  LOP3.LUT R6, R0, R5, RZ, 0x3c, !PT ;  /* 0x0000000500067212 */ /* 0x000fc600078e3cff */
[----:B------:R-:W-:Y:S01]  /*6ac0*/  IMAD R8, R3, 0x8, R2 ;  /* 0x0000000803087824 */ /* 0x000fe200078e0202 */
[----:B------:R-:W-:Y:S01]  /*6ad0*/  SHF.L.U32 R5, R6, 0x1f, RZ ;  /* 0x0000001f06057819 */ /* 0x000fe200000006ff */
[----:B0-----:R-:W-:Y:S06]  /*6ae0*/  @!P0 BRA `(.L_x_148) ;  /* 0x0000000400708947 */ /* 0x001fec0003800000 */
.L_x_163:
[----:B------:R-:W1:Y:S01]  /*6af0*/  SYNCS.PHASECHK.TRANS64.TRYWAIT P0, [R8+URZ], R5 ;  /* 0x00000005080075a7 */ /* 0x000e62000800017f */
[----:B------:R-:W-:-:S05]  /*6b00*/  VIADD R0, R3, 0x1 ;  /* 0x0000000103007836 */ /* 0x000fca0000000000 */
[----:B------:R-:W-:-:S04]  /*6b10*/  ISETP.NE.AND P1, PT, R0, 0x8, PT ;  /* 0x000000080000780c */ /* 0x000fc80003f25270 */
[----:B------:R-:W-:Y:S02]  /*6b20*/  SEL R3, RZ, 0x1, P1 ;  /* 0x00000001ff037807 */ /* 0x000fe40000800000 */
[----:B0-----:R-:W-:Y:S02]  /*6b30*/  SEL R7, R0, RZ, P1 ;  /* 0x000000ff00077207 */ /* 0x001fe40000800000 */
[----:B------:R-:W-:-:S03]  /*6b40*/  LOP3.LUT R6, R6, R3, RZ, 0x3c, !PT ;  /* 0x0000000306067212 */ /* 0x000fc600078e3cff */
[----:B------:R-:W-:Y:S01]  /*6b50*/  IMAD R9, R7, 0x8, R2 ;  /* 0x0000000807097824 */ /* 0x000fe200078e0202 */
[----:B------:R-:W-:Y:S01]  /*6b60*/  SHF.L.U32 R4, R6, 0x1f, RZ ;  /* 0x0000001f06047819 */ /* 0x000fe200000006ff */
[----:B-1----:R-:W-:Y:S06]  /*6b70*/  @!P0 BRA `(.L_x_149) ;  /* 0x0000000400608947 */ /* 0x002fec0003800000 */
.L_x_164:
[----:B------:R-:W1:Y:S01]  /*6b80*/  SYNCS.PHASECHK.TRANS64.TRYWAIT P0, [R9+URZ], R4 ;  /* 0x00000004090075a7 */ /* 0x000e62000800017f */
[----:B------:R-:W-:-:S05]  /*6b90*/  VIADD R0, R7, 0x1 ;  /* 0x0000000107007836 */ /* 0x000fca0000000000 */
[----:B------:R-:W-:-:S04]  /*6ba0*/  ISETP.NE.AND P1, PT, R0, 0x8, PT ;  /* 0x000000080000780c */ /* 0x000fc80003f25270 */
[----:B------:R-:W-:Y:S02]  /*6bb0*/  SEL R3, RZ, 0x1, P1 ;  /* 0x00000001ff037807 */ /* 0x000fe40000800000 */
[----:B------:R-:W-:Y:S02]  /*6bc0*/  SEL R7, R0, RZ, P1 ;  /* 0x000000ff00077207 */ /* 0x000fe40000800000 */
[----:B------:R-:W-:-:S03]  /*6bd0*/  LOP3.LUT R6, R6, R3, RZ, 0x3c, !PT ;  /* 0x0000000306067212 */ /* 0x000fc600078e3cff */
[----:B0-----:R-:W-:Y:S01]  /*6be0*/  IMAD R8, R7, 0x8, R2 ;  /* 0x0000000807087824 */ /* 0x001fe200078e0202 */
[----:B------:R-:W-:Y:S01]  /*6bf0*/  SHF.L.U32 R5, R6, 0x1f, RZ ;  /* 0x0000001f06057819 */ /* 0x000fe200000006ff */
[----:B-1----:R-:W-:Y:S06]  /*6c00*/  @!P0 BRA `(.L_x_150) ;  /* 0x0000000400508947 */ /* 0x002fec0003800000 */
.L_x_165:
        /* <DEDUP_REMOVED lines=9> */
.L_x_166:
        /* <DEDUP_REMOVED lines=9> */
.L_x_167:
[----:B------:R-:W1:Y:S01]  /*6d30*/  SYNCS.PHASECHK.TRANS64.TRYWAIT P0, [R8+URZ], R5 ;  /* 0x00000005080075a7 */ /* 0x000e62000800017f */
[----:B------:R-:W-:-:S05]  /*6d40*/  VIADD R0, R7, 0x1 ;  /* 0x0000000107007836 */ /* 0x000fca0000000000 */
[----:B------:R-:W-:-:S04]  /*6d50*/  ISETP.NE.AND P1, PT, R0, 0x8, PT ;  /* 0x000000080000780c */ /* 0x000fc80003f25270 */
[----:B------:R-:W-:Y:S02]  /*6d60*/  SEL R3, RZ, 0x1, P1 ;  /* 0x00000001ff037807 */ /* 0x000fe40000800000 */
[----:B------:R-:W-:Y:S02]  /*6d70*/  SEL R7, R0, RZ, P1 ;  /* 0x000000ff00077207 */ /* 0x000fe40000800000 */
[----:B0-----:R-:W-:-:S03]  /*6d80*/  LOP3.LUT R9, R6, R3, RZ, 0x3c, !PT ;  /* 0x0000000306097212 */ /* 0x001fc600078e3cff */
[----:B------:R-:W-:Y:S01]  /*6d90*/  IMAD R11, R7, 0x8, R2 ;  /* 0x00000008070b7824 */ /* 0x000fe200078e0202 */
[----:B------:R-:W-:Y:S01]  /*6da0*/  SHF.L.U32 R6, R9, 0x1f, RZ ;  /* 0x0000001f09067819 */ /* 0x000fe200000006ff */
[----:B-1----:R-:W-:Y:S06]  /*6db0*/  @!P0 BRA `(.L_x_153) ;  /* 0x0000000400208947 */ /* 0x002fec0003800000 */
.L_x_168:
[----:B------:R-:W1:Y:S01]  /*6dc0*/  SYNCS.PHASECHK.TRANS64.TRYWAIT P0, [R11+URZ], R6 ;  /* 0x000000060b0075a7 */ /* 0x000e62000800017f */
[----:B------:R-:W-:-:S05]  /*6dd0*/  VIADD R0, R7, 0x1 ;  /* 0x0000000107007836 */ /* 0x000fca0000000000 */
[----:B------:R-:W-:-:S04]  /*6de0*/  ISETP.NE.AND P1, PT, R0, 0x8, PT ;  /* 0x000000080000780c */ /* 0x000fc80003f25270 */
[----:B------:R-:W-:Y:S02]  /*6df0*/  SEL R4, RZ, 0x1, P1 ;  /* 0x00000001ff047807 */ /* 0x000fe40000800000 */
[----:B------:R-:W-:Y:S02]  /*6e00*/  SEL R3, R0, RZ, P1 ;  /* 0x000000ff00037207 */ /* 0x000fe40000800000 */
[----:B------:R-:W-:Y:S01]  /*6e10*/  LOP3.LUT R0, R9, R4, RZ, 0x3c, !PT ;  /* 0x0000000409007212 */ /* 0x000fe200078e3cff */
[----:B-1----:R-:W-:Y:S06]  /*6e20*/  @!P0 BRA `(.L_x_154) ;  /* 0x0000000400188947 */ /* 0x002fec0003800000 */
.L_x_169:
[----:B------:R-:W-:Y:S01]  /*6e30*/  IMAD R3, R3, 0x8, R2 ;  /* 0x0000000803037824 */ /* 0x000fe200078e0202 */
[----:B------:R-:W-:-:S07]  /*6e40*/  SHF.L.U32 R0, R0, 0x1f, RZ ;  /* 0x0000001f00007819 */ /* 0x000fce00000006ff */
.L_x_155:
[----:B--2---:R2:W3:Y:S02]  /*6e50*/  SYNCS.PHASECHK.TRANS64.TRYWAIT P0, [R3+URZ], R0 ;  /* 0x00000000030075a7 */ /* 0x0044e4000800017f */
[----:B---3--:R-:W-:Y:S05]  /*6e60*/  @!P0 NANOSLEEP.SYNCS 0x989680 ;  /* 0x009896800000895d */ /* 0x008fea0003900000 */
[----:B------:R-:W3:Y:S02]  /*6e70*/  @!P0 SYNCS.PHASECHK.TRANS64 P0, [R3+URZ], R0 ;  /* 0x00000000030085a7 */ /* 0x000ee4000800007f */
[----:B---3--:R-:W-:Y:S05]  /*6e80*/  @!P0 BRA `(.L_x_155) ;  /* 0xfffffffc00f08947 */ /* 0x008fea000383ffff */
.L_x_146:
[----:B------:R-:W-:Y:S05]  /*6e90*/  BSYNC B0 ;  /* 0x0000000000007941 */ /* 0x000fea0003800000 */
.L_x_145:
[----:B------:R-:W-:Y:S05]  /*6ea0*/  EXIT ;  /* 0x000000000000794d */ /* 0x000fea0003800000 */
.L_x_18:
[----:B-1----:R1:W2:Y:S02]  /*6eb0*/  SYNCS.PHASECHK.TRANS64.TRYWAIT P1, [R3+URZ], R0 ;  /* 0x00000000030075a7 */ /* 0x0022a4000802017f */
[----:B--2---:R-:W-:Y:S05]  /*6ec0*/  @!P1 NANOSLEEP.SYNCS 0x989680 ;  /* 0x009896800000995d */ /* 0x004fea0003900000 */
[----:B------:R-:W2:Y:S02]  /*6ed0*/  @!P1 SYNCS.PHASECHK.TRANS64 P1, [R3+URZ], R0 ;  /* 0x00000000030095a7 */ /* 0x000ea4000802007f */
[----:B--2---:R-:W-:Y:S05]  /*6ee0*/  @!P1 BRA `(.L_x_18) ;  /* 0xfffffffc00f09947 */ /* 0x004fea000383ffff */
[----:B------:R-:W-:Y:S05]  /*6ef0*/  BRA `(.L_x_17) ;  /* 0xffffffa400987947 */ /* 0x000fea000383ffff */
.L_x_23:
[----:B-1----:R-:W-:-:S04]  /*6f00*/  IMAD.U32 R4, RZ, RZ, UR7 ;  /* 0x00000007ff047e24 */ /* 0x002fc8000f8e00ff */
[----:B------:R1:W2:Y:S03]  /*6f10*/  SYNCS.PHASECHK.TRANS64.TRYWAIT P1, [R4+URZ], R3 ;  /* 0x00000003040075a7 */ /* 0x0002a6000802017f */
[----:B--2---:R-:W-:Y:S05]  /*6f20*/  @!P1 NANOSLEEP.SYNCS 0x989680 ;  /* 0x009896800000995d */ /* 0x004fea0003900000 */
[----:B------:R-:W2:Y:S02]  /*6f30*/  @!P1 SYNCS.PHASECHK.TRANS64 P1, [R4+URZ], R3 ;  /* 0x00000003040095a7 */ /* 0x000ea4000802007f */
[----:B--2---:R-:W-:Y:S05]  /*6f40*/  @!P1 BRA `(.L_x_23) ;  /* 0xfffffffc00ec9947 */ /* 0x004fea000383ffff */
[----:B------:R-:W-:Y:S05]  /*6f50*/  BRA `(.L_x_22) ;  /* 0xffffffa800647947 */ /* 0x000fea000383ffff */
.L_x_132:
[----:B------:R-:W-:Y:S01]  /*6f60*/  BSSY B1, `(.L_x_156) ;  /* 0x0000006000017945 */ /* 0x000fe20003800000 */
[----:B------:R-:W-:-:S07]  /*6f70*/  IMAD.MOV.U32 R15, RZ, RZ, -0x1 ;  /* 0xffffffffff0f7424 */ /* 0x000fce00078e00ff */
[----:B------:R-:W-:Y:S05]  /*6f80*/  WARPSYNC.COLLECTIVE R15, `(.L_x_157) ;  /* 0x000000000f0c7348 */ /* 0x000fea0003c00000 */
[----:B------:R-:W-:Y:S02]  /*6f90*/  ELECT P6, UR62, PT ;  /* 0x00000000003e782f */ /* 0x000fe400038c0000 */
[----:B------:R-:W-:Y:S01]  /*6fa0*/  MOV R14, UR62 ;  /* 0x0000003e000e7c02 */ /* 0x000fe20008000f00 */
[----:B------:R-:W-:Y:S10]  /*6fb0*/  ENDCOLLECTIVE ;  /* 0x000000000000791b */ /* 0x000ff40003800000 */
.L_x_157:
[----:B------:R-:W-:Y:S05]  /*6fc0*/  BSYNC B1 ;  /* 0x0000000000017941 */ /* 0x000fea0003800000 */
.L_x_156:
[----:B------:R-:W-:Y:S05]  /*6fd0*/  BRA `(.L_x_158) ;  /* 0xffffffec00b07947 */ /* 0x000fea000383ffff */
.L_x_135:
[----:B0-----:R0:W1:Y:S02]  /*6fe0*/  SYNCS.PHASECHK.TRANS64.TRYWAIT P1, [R14+URZ+0x40], R7 ;  /* 0x000040070e0075a7 */ /* 0x001064000802017f */
[----:B-1----:R-:W-:Y:S05]  /*6ff0*/  @!P1 NANOSLEEP.SYNCS 0x989680 ;  /* 0x009896800000995d */ /* 0x002fea0003900000 */
[----:B------:R-:W1:Y:S02]  /*7000*/  @!P1 SYNCS.PHASECHK.TRANS64 P1, [R14+URZ+0x40], R7 ;  /* 0x000040070e0095a7 */ /* 0x000e64000802007f */
[----:B-1----:R-:W-:Y:S05]  /*7010*/  @!P1 BRA `(.L_x_135) ;  /* 0xfffffffc00f09947 */ /* 0x002fea000383ffff */
[----:B------:R-:W-:Y:S05]  /*7020*/  BRA `(.L_x_159) ;  /* 0xffffffec00e47947 */ /* 0x000fea000383ffff */
.L_x_144:
[----:B------:R-:W-:Y:S01]  /*7030*/  BSSY B0, `(.L_x_160) ;  /* 0x0000006000007945 */ /* 0x000fe20003800000 */
[----:B------:R-:W-:-:S07]  /*7040*/  IMAD.MOV.U32 R15, RZ, RZ, -0x1 ;  /* 0xffffffffff0f7424 */ /* 0x000fce00078e00ff */
[----:B------:R-:W-:Y:S05]  /*7050*/  WARPSYNC.COLLECTIVE R15, `(.L_x_161) ;  /* 0x000000000f0c7348 */ /* 0x000fea0003c00000 */
[----:B------:R-:W-:Y:S02]  /*7060*/  ELECT P6, UR62, PT ;  /* 0x00000000003e782f */ /* 0x000fe400038c0000 */
[----:B------:R-:W-:Y:S01]  /*7070*/  MOV R14, UR62 ;  /* 0x0000003e000e7c02 */ /* 0x000fe20008000f00 */
[----:B------:R-:W-:Y:S10]  /*7080*/  ENDCOLLECTIVE ;  /* 0x000000000000791b */ /* 0x000ff40003800000 */
.L_x_161:
[----:B------:R-:W-:Y:S05]  /*7090*/  BSYNC B0 ;  /* 0x0000000000007941 */ /* 0x000fea0003800000 */
.L_x_160:
[----:B------:R-:W-:Y:S05]  /*70a0*/  BRA `(.L_x_162) ;  /* 0xfffffff8003c7947 */ /* 0x000fea000383ffff */
.L_x_148:
[----:B0-----:R0:W1:Y:S02]  /*70b0*/  SYNCS.PHASECHK.TRANS64.TRYWAIT P0, [R7+URZ], R4 ;  /* 0x00000004070075a7 */ /* 0x001064000800017f */
[----:B-1----:R-:W-:Y:S05]  /*70c0*/  @!P0 NANOSLEEP.SYNCS 0x989680 ;  /* 0x009896800000895d */ /* 0x002fea0003900000 */
[----:B------:R-:W1:Y:S02]  /*70d0*/  @!P0 SYNCS.PHASECHK.TRANS64 P0, [R7+URZ], R4 ;  /* 0x00000004070085a7 */ /* 0x000e64000800007f */
[----:B-1----:R-:W-:Y:S05]  /*70e0*/  @!P0 BRA `(.L_x_148) ;  /* 0xfffffffc00f08947 */ /* 0x002fea000383ffff */
[----:B------:R-:W-:Y:S05]  /*70f0*/  BRA `(.L_x_163) ;  /* 0xfffffff8007c7947 */ /* 0x000fea000383ffff */
.L_x_149:
[----:B0-----:R0:W1:Y:S02]  /*7100*/  SYNCS.PHASECHK.TRANS64.TRYWAIT P0, [R8+URZ], R5 ;  /* 0x00000005080075a7 */ /* 0x001064000800017f */
[----:B-1----:R-:W-:Y:S05]  /*7110*/  @!P0 NANOSLEEP.SYNCS 0x989680 ;  /* 0x009896800000895d */ /* 0x002fea0003900000 */
[----:B------:R-:W1:Y:S02]  /*7120*/  @!P0 SYNCS.PHASECHK.TRANS64 P0, [R8+URZ], R5 ;  /* 0x00000005080085a7 */ /* 0x000e64000800007f */
[----:B-1----:R-:W-:Y:S05]  /*7130*/  @!P0 BRA `(.L_x_149) ;  /* 0xfffffffc00f08947 */ /* 0x002fea000383ffff */
[----:B------:R-:W-:Y:S05]  /*7140*/  BRA `(.L_x_164) ;  /* 0xfffffff8008c7947 */ /* 0x000fea000383ffff */
.L_x_150:
[----:B0-----:R0:W1:Y:S02]  /*7150*/  SYNCS.PHASECHK.TRANS64.TRYWAIT P0, [R9+URZ], R4 ;  /* 0x00000004090075a7 */ /* 0x001064000800017f */
[----:B-1----:R-:W-:Y:S05]  /*7160*/  @!P0 NANOSLEEP.SYNCS 0x989680 ;  /* 0x009896800000895d */ /* 0x002fea0003900000 */
[----:B------:R-:W1:Y:S02]  /*7170*/  @!P0 SYNCS.PHASECHK.TRANS64 P0, [R9+URZ], R4 ;  /* 0x00000004090085a7 */ /* 0x000e64000800007f */
[----:B-1----:R-:W-:Y:S05]  /*7180*/  @!P0 BRA `(.L_x_150) ;  /* 0xfffffffc00f08947 */ /* 0x002fea000383ffff */
[----:B------:R-:W-:Y:S05]  /*7190*/  BRA `(.L_x_165) ;  /* 0xfffffff8009c7947 */ /* 0x000fea000383ffff */
.L_x_151:
[----:B0-----:R0:W1:Y:S02]  /*71a0*/  SYNCS.PHASECHK.TRANS64.TRYWAIT P0, [R8+URZ], R5 ;  /* 0x00000005080075a7 */ /* 0x001064000800017f */
[----:B-1----:R-:W-:Y:S05]  /*71b0*/  @!P0 NANOSLEEP.SYNCS 0x989680 ;  /* 0x009896800000895d */ /* 0x002fea0003900000 */
[----:B------:R-:W1:Y:S02]  /*71c0*/  @!P0 SYNCS.PHASECHK.TRANS64 P0, [R8+URZ], R5 ;  /* 0x00000005080085a7 */ /* 0x000e64000800007f */
[----:B-1----:R-:W-:Y:S05]  /*71d0*/  @!P0 BRA `(.L_x_151) ;  /* 0xfffffffc00f08947 */ /* 0x002fea000383ffff */
[----:B------:R-:W-:Y:S05]  /*71e0*/  BRA `(.L_x_166) ;  /* 0xfffffff800ac7947 */ /* 0x000fea000383ffff */
.L_x_152:
[----:B0-----:R0:W1:Y:S02]  /*71f0*/  SYNCS.PHASECHK.TRANS64.TRYWAIT P0, [R9+URZ], R4 ;  /* 0x00000004090075a7 */ /* 0x001064000800017f */
[----:B-1----:R-:W-:Y:S05]  /*7200*/  @!P0 NANOSLEEP.SYNCS 0x989680 ;  /* 0x009896800000895d */ /* 0x002fea0003900000 */
[----:B------:R-:W1:Y:S02]  /*7210*/  @!P0 SYNCS.PHASECHK.TRANS64 P0, [R9+URZ], R4 ;  /* 0x00000004090085a7 */ /* 0x000e64000800007f */
[----:B-1----:R-:W-:Y:S05]  /*7220*/  @!P0 BRA `(.L_x_152) ;  /* 0xfffffffc00f08947 */ /* 0x002fea000383ffff */
[----:B------:R-:W-:Y:S05]  /*7230*/  BRA `(.L_x_167) ;  /* 0xfffffff800bc7947 */ /* 0x000fea000383ffff */
.L_x_153:
[----:B0-----:R0:W1:Y:S02]  /*7240*/  SYNCS.PHASECHK.TRANS64.TRYWAIT P0, [R8+URZ], R5 ;  /* 0x00000005080075a7 */ /* 0x001064000800017f */
[----:B-1----:R-:W-:Y:S05]  /*7250*/  @!P0 NANOSLEEP.SYNCS 0x989680 ;  /* 0x009896800000895d */ /* 0x002fea0003900000 */
[----:B------:R-:W1:Y:S02]  /*7260*/  @!P0 SYNCS.PHASECHK.TRANS64 P0, [R8+URZ], R5 ;  /* 0x00000005080085a7 */ /* 0x000e64000800007f */
[----:B-1----:R-:W-:Y:S05]  /*7270*/  @!P0 BRA `(.L_x_153) ;  /* 0xfffffffc00f08947 */ /* 0x002fea000383ffff */
[----:B------:R-:W-:Y:S05]  /*7280*/  BRA `(.L_x_168) ;  /* 0xfffffff800cc7947 */ /* 0x000fea000383ffff */
.L_x_154:
[----:B-1----:R1:W2:Y:S02]  /*7290*/  SYNCS.PHASECHK.TRANS64.TRYWAIT P0, [R11+URZ], R6 ;  /* 0x000000060b0075a7 */ /* 0x0022a4000800017f */
[----:B--2---:R-:W-:Y:S05]  /*72a0*/  @!P0 NANOSLEEP.SYNCS 0x989680 ;  /* 0x009896800000895d */ /* 0x004fea0003900000 */
[----:B------:R-:W2:Y:S02]  /*72b0*/  @!P0 SYNCS.PHASECHK.TRANS64 P0, [R11+URZ], R6 ;  /* 0x000000060b0085a7 */ /* 0x000ea4000800007f */
[----:B--2---:R-:W-:Y:S05]  /*72c0*/  @!P0 BRA `(.L_x_154) ;  /* 0xfffffffc00f08947 */ /* 0x004fea000383ffff */
[----:B------:R-:W-:Y:S05]  /*72d0*/  BRA `(.L_x_169) ;  /* 0xfffffff800d47947 */ /* 0x000fea000383ffff */
.L_x_170:
[----:B------:R-:W-:-:S00]  /*72e0*/  BRA `(.L_x_170) ;  /* 0xfffffffc00fc7947 */ /* 0x000fc0000383ffff */
[----:B------:R-:W-:-:S00]  /*72f0*/  NOP ;  /* 0x0000000000007918 */ /* 0x000fc00000000000 */
        /* <DEDUP_REMOVED lines=8> */
.L_x_171:


//--------------------- .nv.global.init           --------------------------
	.section	.nv.global.init,"aw",@progbits
.nv.global.init:
	.type		$str$22,@object
	.size		$str$22,($str$23 - $str$22)
$str$22:
        /*0000*/ 	.byte	0x6b, 0x5f, 0x74, 0x69, 0x6c, 0x65, 0x5f, 0x63, 0x6f, 0x75, 0x6e, 0x74, 0x20, 0x3e, 0x3d, 0x20
        /*0010*/ 	.byte	0x31, 0x00
	.type		$str$23,@object
	.size		$str$23,(__unnamed_1 - $str$23)
$str$23:
        /*0012*/ 	.byte	0x2f, 0x74, 0x6d, 0x70, 0x2f, 0x63, 0x75, 0x74, 0x6c, 0x61, 0x73, 0x73, 0x5f, 0x73, 0x77, 0x65
        /*0022*/ 	.byte	0x65, 0x70, 0x5f, 0x73, 0x72, 0x63, 0x2f, 0x69, 0x6e, 0x63, 0x6c, 0x75, 0x64, 0x65, 0x2f, 0x63
        /*0032*/ 	.byte	0x75, 0x74, 0x6c, 0x61, 0x73, 0x73, 0x2f, 0x67, 0x65, 0x6d, 0x6d, 0x2f, 0x63, 0x6f, 0x6c, 0x6c
        /*0042*/ 	.byte	0x65, 0x63, 0x74, 0x69, 0x76, 0x65, 0x2f, 0x73, 0x6d, 0x39, 0x30, 0x5f, 0x6d, 0x6d, 0x61, 0x5f
        /*0052*/ 	.byte	0x74, 0x6d, 0x61, 0x5f, 0x67, 0x6d, 0x6d, 0x61, 0x5f, 0x73, 0x73, 0x5f, 0x77, 0x61, 0x72, 0x70
        /*0062*/ 	.byte	0x73, 0x70, 0x65, 0x63, 0x69, 0x61, 0x6c, 0x69, 0x7a, 0x65, 0x64, 0x2e, 0x68, 0x70, 0x70, 0x00
	.type		__unnamed_1,@object
	.size		__unnamed_1,(.L_0 - __unnamed_1)
__unnamed_1:
        /*0072*/ 	.byte	0x76, 0x6f, 0x69, 0x64, 0x20, 0x63, 0x75, 0x74, 0x6c, 0x61, 0x73, 0x73, 0x3a, 0x3a, 0x67, 0x65
        /* <DEDUP_REMOVED lines=179> */
        /*0bb2*/ 	.byte	0x64, 0x65, 0x6e, 0x74, 0x69, 0x74, 0x79, 0x5d, 0x00
.L_0:


//--------------------- .nv.shared._ZN7cutlass13device_kernelINS_4gemm6kernel13GemmUniversalIN4cute5tupleIJiiiiEEENS1_10collective13CollectiveMmaINS1_34MainloopSm90TmaGmmaWarpSpecializedILi8ENS5_IJNS4_1CILi1EEESB_SB_EEENS1_35KernelTmaWarpSpecializedCooperativeEEENS5_IJNSA_ILi128EEENSA_ILi96EEENSA_ILi64EEEEEENS_6half_tENS5_IJlSB_lEEESJ_SK_NS4_8TiledMMAINS4_8MMA_AtomIJNS4_4SM904GMMA25MMA_64x96x16_F32F16F16_SSILNSO_5MajorE0ELSQ_0ELNSO_7ScaleInE1ELSR_1EEEEEENS4_6LayoutINS5_IJNSA_ILi2EEESB_SB_EEENS5_IJSB_NSA_ILi0EEESX_EEEEENS5_IJNS4_10UnderscoreES10_S10_EEEEENS4_13SM90_TMA_LOADENS4_14ComposedLayoutINS4_7SwizzleILi3ELi4ELi3EEENS4_18smem_ptr_flag_bitsILi16EEENSU_INS5_IJNSA_ILi8EEESH_EEENS5_IJSH_SB_EEEEEEEvNS4_8identityES13_S1D_vS1E_EENS_8epilogue10collective6detail29Sm90TmaWarpSpecializedAdapterINS1H_15DefaultEpilogueISJ_SK_SK_NS1G_6thread17LinearCombinationISJ_Li1EffLNS1L_9ScaleType4KindE0ELNS_15FloatRoundStyleE2ESJ_EENS1_15EpilogueDefaultEEEEEvvEEEEvNT_6ParamsE --------------------------
	.section	.nv.shared._ZN7cutlass13device_kernelINS_4gemm6kernel13GemmUniversalIN4cute5tupleIJiiiiEEENS1_10collective13CollectiveMmaINS1_34MainloopSm90TmaGmmaWarpSpecializedILi8ENS5_IJNS4_1CILi1EEESB_SB_EEENS1_35KernelTmaWarpSpecializedCooperativeEEENS5_IJNSA_ILi128EEENSA_ILi96EEENSA_ILi64EEEEEENS_6half_tENS5_IJlSB_lEEESJ_SK_NS4_8TiledMMAINS4_8MMA_AtomIJNS4_4SM904GMMA25MMA_64x96x16_F32F16F16_SSILNSO_5MajorE0ELSQ_0ELNSO_7ScaleInE1ELSR_1EEEEEENS4_6LayoutINS5_IJNSA_ILi2EEESB_SB_EEENS5_IJSB_NSA_ILi0EEESX_EEEEENS5_IJNS4_10UnderscoreES10_S10_EEEEENS4_13SM90_TMA_LOADENS4_14ComposedLayoutINS4_7SwizzleILi3ELi4ELi3EEENS4_18smem_ptr_flag_bitsILi16EEENSU_INS5_IJNSA_ILi8EEESH_EEENS5_IJSH_SB_EEEEEEEvNS4_8identityES13_S1D_vS1E_EENS_8epilogue10collective6detail29Sm90TmaWarpSpecializedAdapterINS1H_15DefaultEpilogueISJ_SK_SK_NS1G_6thread17LinearCombinationISJ_Li1EffLNS1L_9ScaleType4KindE0ELNS_15FloatRoundStyleE2ESJ_EENS1_15EpilogueDefaultEEEEEvvEEEEvNT_6ParamsE,"aw",@nobits
	.sectionflags	@""
	.align	16
	.zero		1024


//--------------------- .nv.shared.reserved.0     --------------------------
	.section	.nv.shared.reserved.0,"aw",@nobits
	.weak		__nv_reservedSMEM_offset_0_alias
	.size		__nv_reservedSMEM_offset_0_alias, 0, 0
	.other		__nv_reservedSMEM_offset_0_alias,@"STO_CUDA_RESERVED_SHARED STV_DEFAULT"
__nv_reservedSMEM_offset_0_alias:
	.zero		0


//--------------------- .nv.global                --------------------------
	.section	.nv.global,"aw",@nobits
.nv.global:
	.type		_ZN40_INTERNAL_7e62225a_4_k_cu_fe5ac564_122224cute1_E,@object
	.size		_ZN40_INTERNAL_7e62225a_4_k_cu_fe5ac564_122224cute1_E,(_ZN40_INTERNAL_7e62225a_4_k_cu_fe5ac564_122224cuda3std3__45__cpo6cbeginE - _ZN40_INTERNAL_7e62225a_4_k_cu_fe5ac564_122224cute1_E)
_ZN40_INTERNAL_7e62225a_4_k_cu_fe5ac564_122224cute1_E:
	.zero		1
	.type		_ZN40_INTERNAL_7e62225a_4_k_cu_fe5ac564_122224cuda3std3__45__cpo6cbeginE,@object
	.size		_ZN40_INTERNAL_7e62225a_4_k_cu_fe5ac564_122224cuda3std3__45__cpo6cbeginE,(_ZN40_INTERNAL_7e62225a_4_k_cu_fe5ac564_122224cuda3std3__48in_placeE - _ZN40_INTERNAL_7e62225a_4_k_cu_fe5ac564_122224cuda3std3__45__cpo6cbeginE)
_ZN40_INTERNAL_7e62225a_4_k_cu_fe5ac564_122224cuda3std3__45__cpo6cbeginE:
	.zero		1
	.type		_ZN40_INTERNAL_7e62225a_4_k_cu_fe5ac564_122224cuda3std3__48in_placeE,@object
	.size		_ZN40_INTERNAL_7e62225a_4_k_cu_fe5ac564_122224cuda3std3__48in_placeE,(_ZN40_INTERNAL_7e62225a_4_k_cu_fe5ac564_122224cuda3std6ranges3__45__cpo9iter_moveE - _ZN40_INTERNAL_7e62225a_4_k_cu_fe5ac564_122224cuda3std3__48in_placeE)
_ZN40_INTERNAL_7e62225a_4_k_cu_fe5ac564_122224cuda3std3__48in_placeE:
	.zero		1
	.type		_ZN40_INTERNAL_7e62225a_4_k_cu_fe5ac564_122224cuda3std6ranges3__45__cpo9iter_moveE,@object
	.size		_ZN40_INTERNAL_7e62225a_4_k_cu_fe5ac564_122224cuda3std6ranges3__45__cpo9iter_moveE,(_ZN40_INTERNAL_7e62225a_4_k_cu_fe5ac564_122224cuda3std3__45__cpo5beginE - _ZN40_INTERNAL_7e62225a_4_k_cu_fe5ac564_122224cuda3std6ranges3__45__cpo9iter_moveE)
_ZN40_INTERNAL_7e62225a_4_k_cu_fe5ac564_122224cuda3std6ranges3__45__cpo9iter_moveE:
	.zero		1
	.type		_ZN40_INTERNAL_7e62225a_4_k_cu_fe5ac564_122224cuda3std3__45__cpo5beginE,@object
	.size		_ZN40_INTERNAL_7e62225a_4_k_cu_fe5ac564_122224cuda3std3__45__cpo5beginE,(_ZN40_INTERNAL_7e62225a_4_k_cu_fe5ac564_122224cuda3std3__442_GLOBAL__N__7e62225a_4_k_cu_fe5ac564_122226ignoreE - _ZN40_INTERNAL_7e62225a_4_k_cu_fe5ac564_122224cuda3std3__45__cpo5beginE)
_ZN40_INTERNAL_7e62225a_4_k_cu_fe5ac564_122224cuda3std3__45__cpo5beginE:
	.zero		1
	.type		_ZN40_INTERNAL_7e62225a_4_k_cu_fe5ac564_122224cuda3std3__442_GLOBAL__N__7e62225a_4_k_cu_fe5ac564_122226ignoreE,@object
	.size		_ZN40_INTERNAL_7e62225a_4_k_cu_fe5ac564_122224cuda3std3__442_GLOBAL__N__7e62225a_4_k_cu_fe5ac564_122226ignoreE,(_ZN40_INTERNAL_7e62225a_4_k_cu_fe5ac564_122224cute7productE - _ZN40_INTERNAL_7e62225a_4_k_cu_fe5ac564_122224cuda3std3__442_GLOBAL__N__7e62225a_4_k_cu_fe5ac564_122226ignoreE)
_ZN40_INTERNAL_7e62225a_4_k_cu_fe5ac564_122224cuda3std3__442_GLOBAL__N__7e62225a_4_k_cu_fe5ac564_122226ignoreE:
	.zero		1
	.type		_ZN40_INTERNAL_7e62225a_4_k_cu_fe5ac564_122224cute7productE,@object
	.size		_ZN40_INTERNAL_7e62225a_4_k_cu_fe5ac564_122224cute7productE,(_ZN40_INTERNAL_7e62225a_4_k_cu_fe5ac564_122224cuda3std3__45__cpo3endE - _ZN40_INTERNAL_7e62225a_4_k_cu_fe5ac564_122224cute7productE)
_ZN40_INTERNAL_7e62225a_4_k_cu_fe5ac564_122224cute7productE:
	.zero		1
	.type		_ZN40_INTERNAL_7e62225a_4_k_cu_fe5ac564_122224cuda3std3__45__cpo3endE,@object
	.size		_ZN40_INTERNAL_7e62225a_4_k_cu_fe5ac564_122224cuda3std3__45__cpo3endE,(_ZN40_INTERNAL_7e62225a_4_k_cu_fe5ac564_122224cuda3std3__419piecewise_constructE - _ZN40_INTERNAL_7e62225a_4_k_cu_fe5ac564_122224cuda3std3__45__cpo3endE)
_ZN40_INTERNAL_7e62225a_4_k_cu_fe5ac564_122224cuda3std3__45__cpo3endE:
	.zero		1
	.type		_ZN40_INTERNAL_7e62225a_4_k_cu_fe5ac564_122224cuda3std3__419piecewise_constructE,@object
	.size		_ZN40_INTERNAL_7e62225a_4_k_cu_fe5ac564_122224cuda3std3__419piecewise_constructE,(_ZN40_INTERNAL_7e62225a_4_k_cu_fe5ac564_122224cuda3std3__45__cpo4cendE - _ZN40_INTERNAL_7e62225a_4_k_cu_fe5ac564_122224cuda3std3__419piecewise_constructE)
_ZN40_INTERNAL_7e62225a_4_k_cu_fe5ac564_122224cuda3std3__419piecewise_constructE:
	.zero		1
	.type		_ZN40_INTERNAL_7e62225a_4_k_cu_fe5ac564_122224cuda3std3__45__cpo4cendE,@object
	.size		_ZN40_INTERNAL_7e62225a_4_k_cu_fe5ac564_122224cuda3std3__45__cpo4cendE,(_ZN40_INTERNAL_7e62225a_4_k_cu_fe5ac564_122224cuda3std6ranges3__45__cpo4swapE - _ZN40_INTERNAL_7e62225a_4_k_cu_fe5ac564_122224cuda3std3__45__cpo4cendE)
_ZN40_INTERNAL_7e62225a_4_k_cu_fe5ac564_122224cuda3std3__45__cpo4cendE:
	.zero		1
	.type		_ZN40_INTERNAL_7e62225a_4_k_cu_fe5ac564_122224cuda3std6ranges3__45__cpo4swapE,@object
	.size		_ZN40_INTERNAL_7e62225a_4_k_cu_fe5ac564_122224cuda3std6ranges3__45__cpo4swapE,(.L_8 - _ZN40_INTERNAL_7e62225a_4_k_cu_fe5ac564_122224cuda3std6ranges3__45__cpo4swapE)
_ZN40_INTERNAL_7e62225a_4_k_cu_fe5ac564_122224cuda3std6ranges3__45__cpo4swapE:
	.zero		1
.L_8:


//--------------------- .nv.constant0._ZN7cutlass13device_kernelINS_4gemm6kernel13GemmUniversalIN4cute5tupleIJiiiiEEENS1_10collective13CollectiveMmaINS1_34MainloopSm90TmaGmmaWarpSpecializedILi8ENS5_IJNS4_1CILi1EEESB_SB_EEENS1_35KernelTmaWarpSpecializedCooperativeEEENS5_IJNSA_ILi128EEENSA_ILi96EEENSA_ILi64EEEEEENS_6half_tENS5_IJlSB_lEEESJ_SK_NS4_8TiledMMAINS4_8MMA_AtomIJNS4_4SM904GMMA25MMA_64x96x16_F32F16F16_SSILNSO_5MajorE0ELSQ_0ELNSO_7ScaleInE1ELSR_1EEEEEENS4_6LayoutINS5_IJNSA_ILi2EEESB_SB_EEENS5_IJSB_NSA_ILi0EEESX_EEEEENS5_IJNS4_10UnderscoreES10_S10_EEEEENS4_13SM90_TMA_LOADENS4_14ComposedLayoutINS4_7SwizzleILi3ELi4ELi3EEENS4_18smem_ptr_flag_bitsILi16EEENSU_INS5_IJNSA_ILi8EEESH_EEENS5_IJSH_SB_EEEEEEEvNS4_8identityES13_S1D_vS1E_EENS_8epilogue10collective6detail29Sm90TmaWarpSpecializedAdapterINS1H_15DefaultEpilogueISJ_SK_SK_NS1G_6thread17LinearCombinationISJ_Li1EffLNS1L_9ScaleType4KindE0ELNS_15FloatRoundStyleE2ESJ_EENS1_15EpilogueDefaultEEEEEvvEEEEvNT_6ParamsE --------------------------
	.section	.nv.constant0._ZN7cutlass13device_kernelINS_4gemm6kernel13GemmUniversalIN4cute5tupleIJiiiiEEENS1_10collective13CollectiveMmaINS1_34MainloopSm90TmaGmmaWarpSpecializedILi8ENS5_IJNS4_1CILi1EEESB_SB_EEENS1_35KernelTmaWarpSpecializedCooperativeEEENS5_IJNSA_ILi128EEENSA_ILi96EEENSA_ILi64EEEEEENS_6half_tENS5_IJlSB_lEEESJ_SK_NS4_8TiledMMAINS4_8MMA_AtomIJNS4_4SM904GMMA25MMA_64x96x16_F32F16F16_SSILNSO_5MajorE0ELSQ_0ELNSO_7ScaleInE1ELSR_1EEEEEENS4_6LayoutINS5_IJNSA_ILi2EEESB_SB_EEENS5_IJSB_NSA_ILi0EEESX_EEEEENS5_IJNS4_10UnderscoreES10_S10_EEEEENS4_13SM90_TMA_LOADENS4_14ComposedLayoutINS4_7SwizzleILi3ELi4ELi3EEENS4_18smem_ptr_flag_bitsILi16EEENSU_INS5_IJNSA_ILi8EEESH_EEENS5_IJSH_SB_EEEEEEEvNS4_8identityES13_S1D_vS1E_EENS_8epilogue10collective6detail29Sm90TmaWarpSpecializedAdapterINS1H_15DefaultEpilogueISJ_SK_SK_NS1G_6thread17LinearCombinationISJ_Li1EffLNS1L_9ScaleType4KindE0ELNS_15FloatRoundStyleE2ESJ_EENS1_15EpilogueDefaultEEEEEvvEEEEvNT_6ParamsE,"a",@progbits
	.sectionflags	@""
	.align	4
.nv.constant0._ZN7cutlass13device_kernelINS_4gemm6kernel13GemmUniversalIN4cute5tupleIJiiiiEEENS1_10collective13CollectiveMmaINS1_34MainloopSm90TmaGmmaWarpSpecializedILi8ENS5_IJNS4_1CILi1EEESB_SB_EEENS1_35KernelTmaWarpSpecializedCooperativeEEENS5_IJNSA_ILi128EEENSA_ILi96EEENSA_ILi64EEEEEENS_6half_tENS5_IJlSB_lEEESJ_SK_NS4_8TiledMMAINS4_8MMA_AtomIJNS4_4SM904GMMA25MMA_64x96x16_F32F16F16_SSILNSO_5MajorE0ELSQ_0ELNSO_7ScaleInE1ELSR_1EEEEEENS4_6LayoutINS5_IJNSA_ILi2EEESB_SB_EEENS5_IJSB_NSA_ILi0EEESX_EEEEENS5_IJNS4_10UnderscoreES10_S10_EEEEENS4_13SM90_TMA_LOADENS4_14ComposedLayoutINS4_7SwizzleILi3ELi4ELi3EEENS4_18smem_ptr_flag_bitsILi16EEENSU_INS5_IJNSA_ILi8EEESH_EEENS5_IJSH_SB_EEEEEEEvNS4_8identityES13_S1D_vS1E_EENS_8epilogue10collective6detail29Sm90TmaWarpSpecializedAdapterINS1H_15DefaultEpilogueISJ_SK_SK_NS1G_6thread17LinearCombinationISJ_Li1EffLNS1L_9ScaleType4KindE0ELNS_15FloatRoundStyleE2ESJ_EENS1_15EpilogueDefaultEEEEEvvEEEEvNT_6ParamsE:
	.zero		1664


//--------------------- SYMBOLS --------------------------

	.type		.nv.reservedSmem.offset0,@object
	.size		.nv.reservedSmem.offset0,0x4
	.type		__assertfail,@function
